//
// Generated by NVIDIA NVVM Compiler
//
// Compiler Build ID: CL-36424714
// Cuda compilation tools, release 13.0, V13.0.88
// Based on NVVM 20.0.0
//

.version 9.0
.target sm_100
.address_size 64

	// .globl	_Z8move_antPdS_P17curandStateXORWOWS_PiS2_iiii
.extern .func  (.param .b32 func_retval0) vprintf
(
	.param .b64 vprintf_param_0,
	.param .b64 vprintf_param_1
)
;
.func  (.param .b64 func_retval0) __internal_accurate_pow
(
	.param .b64 __internal_accurate_pow_param_0,
	.param .b64 __internal_accurate_pow_param_1
)
;
.global .align 4 .b8 precalc_xorwow_matrix[102400];
.global .align 4 .b8 precalc_xorwow_offset_matrix[102400];
.global .align 4 .b8 mrg32k3aM1[2304];
.global .align 4 .b8 mrg32k3aM2[2304];
.global .align 4 .b8 mrg32k3aM1SubSeq[2016];
.global .align 4 .b8 mrg32k3aM2SubSeq[2016];
.global .align 4 .b8 mrg32k3aM1Seq[2304];
.global .align 4 .b8 mrg32k3aM2Seq[2304];
.const .align 8 .b8 __cr_lgamma_table[72];
.const .align 8 .f64 PHEROMONE_EVAPORATION_RATE = 0d3FE3333333333333;
.const .align 8 .f64 ALPHA = 0d4010000000000000;
.const .align 8 .f64 BETA = 0d4018000000000000;
.const .align 8 .f64 Q = 0d3FF0000000000000;
.global .align 1 .b8 $str[40] = {69, 82, 82, 79, 82, 32, 45, 49, 32, 124, 124, 32, 37, 100, 32, 124, 124, 32, 97, 99, 99, 117, 109, 80, 114, 111, 98, 32, 37, 102, 32, 124, 124, 32, 114, 32, 37, 102, 10};

.visible .entry _Z8move_antPdS_P17curandStateXORWOWS_PiS2_iiii(
	.param .u64 .ptr .align 1 _Z8move_antPdS_P17curandStateXORWOWS_PiS2_iiii_param_0,
	.param .u64 .ptr .align 1 _Z8move_antPdS_P17curandStateXORWOWS_PiS2_iiii_param_1,
	.param .u64 .ptr .align 1 _Z8move_antPdS_P17curandStateXORWOWS_PiS2_iiii_param_2,
	.param .u64 .ptr .align 1 _Z8move_antPdS_P17curandStateXORWOWS_PiS2_iiii_param_3,
	.param .u64 .ptr .align 1 _Z8move_antPdS_P17curandStateXORWOWS_PiS2_iiii_param_4,
	.param .u64 .ptr .align 1 _Z8move_antPdS_P17curandStateXORWOWS_PiS2_iiii_param_5,
	.param .u32 _Z8move_antPdS_P17curandStateXORWOWS_PiS2_iiii_param_6,
	.param .u32 _Z8move_antPdS_P17curandStateXORWOWS_PiS2_iiii_param_7,
	.param .u32 _Z8move_antPdS_P17curandStateXORWOWS_PiS2_iiii_param_8,
	.param .u32 _Z8move_antPdS_P17curandStateXORWOWS_PiS2_iiii_param_9
)
{
	.local .align 8 .b8 	__local_depot0[24];
	.reg .b64 	%SP;
	.reg .b64 	%SPL;
	.reg .pred 	%p<100>;
	.reg .b32 	%r<159>;
	.reg .b32 	%f<3>;
	.reg .b64 	%rd<53>;
	.reg .b64 	%fd<112>;

	mov.u64 	%SPL, __local_depot0;
	cvta.local.u64 	%SP, %SPL;
	ld.param.u64 	%rd11, [_Z8move_antPdS_P17curandStateXORWOWS_PiS2_iiii_param_0];
	ld.param.u64 	%rd12, [_Z8move_antPdS_P17curandStateXORWOWS_PiS2_iiii_param_1];
	ld.param.u64 	%rd10, [_Z8move_antPdS_P17curandStateXORWOWS_PiS2_iiii_param_2];
	ld.param.u64 	%rd13, [_Z8move_antPdS_P17curandStateXORWOWS_PiS2_iiii_param_3];
	ld.param.u64 	%rd14, [_Z8move_antPdS_P17curandStateXORWOWS_PiS2_iiii_param_4];
	ld.param.u64 	%rd15, [_Z8move_antPdS_P17curandStateXORWOWS_PiS2_iiii_param_5];
	ld.param.u32 	%r32, [_Z8move_antPdS_P17curandStateXORWOWS_PiS2_iiii_param_6];
	ld.param.u32 	%r34, [_Z8move_antPdS_P17curandStateXORWOWS_PiS2_iiii_param_7];
	ld.param.u32 	%r33, [_Z8move_antPdS_P17curandStateXORWOWS_PiS2_iiii_param_8];
	ld.param.u32 	%r35, [_Z8move_antPdS_P17curandStateXORWOWS_PiS2_iiii_param_9];
	cvta.to.global.u64 	%rd1, %rd11;
	cvta.to.global.u64 	%rd2, %rd13;
	cvta.to.global.u64 	%rd3, %rd12;
	cvta.to.global.u64 	%rd4, %rd14;
	cvta.to.global.u64 	%rd5, %rd15;
	mov.u32 	%r36, %tid.x;
	mov.u32 	%r37, %ctaid.x;
	mad.lo.s32 	%r1, %r35, %r37, %r36;
	setp.ge.u32 	%p10, %r1, %r34;
	@%p10 bra 	$L__BB0_56;
	rem.u32 	%r157, %r1, %r32;
	add.s32 	%r38, %r33, 1;
	shr.u32 	%r39, %r38, 31;
	add.s32 	%r40, %r38, %r39;
	and.b32  	%r41, %r40, -2;
	sub.s32 	%r3, %r38, %r41;
	mul.lo.s32 	%r4, %r1, %r32;
	add.s32 	%r42, %r157, %r4;
	mul.wide.u32 	%rd16, %r42, 4;
	add.s64 	%rd17, %rd5, %rd16;
	st.global.u32 	[%rd17], %r3;
	mul.wide.u32 	%rd18, %r4, 4;
	add.s64 	%rd6, %rd4, %rd18;
	st.global.u32 	[%rd6], %r157;
	setp.gt.s32 	%p11, %r32, 1;
	@%p11 bra 	$L__BB0_3;
	mul.wide.u32 	%rd19, %r1, 8;
	add.s64 	%rd20, %rd2, %rd19;
	ld.global.f64 	%fd111, [%rd20];
	bra.uni 	$L__BB0_55;
$L__BB0_3:
	ld.const.f64 	%fd2, [ALPHA];
	{
	.reg .b32 %temp; 
	mov.b64 	{%temp, %r5}, %fd2;
	}
	shr.u32 	%r45, %r5, 20;
	and.b32  	%r46, %r45, 2047;
	add.s32 	%r47, %r46, -1012;
	mov.b64 	%rd21, %fd2;
	shl.b64 	%rd7, %rd21, %r47;
	setp.eq.s64 	%p1, %rd7, -9223372036854775808;
	cvt.rzi.f64.f64 	%fd3, %fd2;
	abs.f64 	%fd4, %fd2;
	setp.neu.f64 	%p13, %fd4, 0d3FE0000000000000;
	and.pred  	%p2, %p13, %p1;
	setp.lt.s32 	%p14, %r5, 0;
	selp.b32 	%r6, 0, 2146435072, %p14;
	ld.const.f64 	%fd5, [BETA];
	{
	.reg .b32 %temp; 
	mov.b64 	{%temp, %r7}, %fd5;
	}
	shr.u32 	%r48, %r7, 20;
	and.b32  	%r49, %r48, 2047;
	add.s32 	%r50, %r49, -1012;
	mov.b64 	%rd22, %fd5;
	shl.b64 	%rd8, %rd22, %r50;
	setp.eq.s64 	%p3, %rd8, -9223372036854775808;
	cvt.rzi.f64.f64 	%fd6, %fd5;
	abs.f64 	%fd7, %fd5;
	setp.lt.s32 	%p15, %r7, 0;
	selp.b32 	%r8, 0, 2146435072, %p15;
	cvta.to.global.u64 	%rd23, %rd10;
	mul.wide.u32 	%rd24, %r1, 48;
	add.s64 	%rd9, %rd23, %rd24;
	mov.b32 	%r149, 1;
$L__BB0_4:
	mov.u32 	%r156, %r157;
	neg.s32 	%r152, %r32;
	mul.lo.s32 	%r13, %r157, %r32;
	mov.f64 	%fd104, 0d0000000000000000;
	mov.u32 	%r151, %r4;
	mov.u32 	%r153, %r13;
$L__BB0_5:
	mul.wide.u32 	%rd25, %r151, 4;
	add.s64 	%rd26, %rd5, %rd25;
	ld.global.u32 	%r51, [%rd26];
	setp.eq.s32 	%p16, %r51, %r3;
	@%p16 bra 	$L__BB0_27;
	mul.wide.s32 	%rd27, %r153, 8;
	add.s64 	%rd28, %rd1, %rd27;
	ld.global.f64 	%fd9, [%rd28];
	add.s64 	%rd29, %rd3, %rd27;
	ld.global.f64 	%fd54, [%rd29];
	rcp.rn.f64 	%fd10, %fd54;
	{
	.reg .b32 %temp; 
	mov.b64 	{%temp, %r17}, %fd9;
	}
	abs.f64 	%fd11, %fd9;
	setp.neu.f64 	%p17, %fd9, 0d0000000000000000;
	@%p17 bra 	$L__BB0_8;
	setp.lt.s32 	%p21, %r5, 0;
	selp.b32 	%r52, %r17, 0, %p2;
	or.b32  	%r53, %r52, 2146435072;
	selp.b32 	%r54, %r53, %r52, %p21;
	mov.b32 	%r55, 0;
	mov.b64 	%fd101, {%r55, %r54};
	mov.pred 	%p4, %p2;
	bra.uni 	$L__BB0_9;
$L__BB0_8:
	{ // callseq 0, 0
	.param .b64 param0;
	st.param.f64 	[param0], %fd11;
	.param .b64 param1;
	st.param.f64 	[param1], %fd2;
	.param .b64 retval0;
	call.uni (retval0), 
	__internal_accurate_pow, 
	(
	param0, 
	param1
	);
	ld.param.f64 	%fd55, [retval0];
	} // callseq 0
	setp.lt.s32 	%p18, %r17, 0;
	setp.neu.f64 	%p19, %fd2, %fd3;
	neg.f64 	%fd57, %fd55;
	setp.eq.s64 	%p20, %rd7, -9223372036854775808;
	selp.f64 	%fd58, %fd57, %fd55, %p20;
	selp.f64 	%fd59, %fd58, %fd55, %p18;
	selp.f64 	%fd60, 0dFFF8000000000000, %fd59, %p19;
	selp.f64 	%fd101, %fd60, %fd59, %p18;
	mov.pred 	%p4, %p1;
$L__BB0_9:
	add.f64 	%fd61, %fd9, %fd2;
	{
	.reg .b32 %temp; 
	mov.b64 	{%temp, %r56}, %fd61;
	}
	and.b32  	%r57, %r56, 2146435072;
	setp.ne.s32 	%p22, %r57, 2146435072;
	@%p22 bra 	$L__BB0_16;
	setp.num.f64 	%p23, %fd2, %fd2;
	setp.num.f64 	%p24, %fd9, %fd9;
	and.pred  	%p25, %p24, %p23;
	@%p25 bra 	$L__BB0_12;
	add.rn.f64 	%fd101, %fd9, %fd2;
	bra.uni 	$L__BB0_16;
$L__BB0_12:
	setp.neu.f64 	%p26, %fd4, 0d7FF0000000000000;
	@%p26 bra 	$L__BB0_14;
	setp.lt.s32 	%p30, %r5, 0;
	setp.gt.f64 	%p31, %fd11, 0d3FF0000000000000;
	selp.b32 	%r64, 2146435072, 0, %p31;
	xor.b32  	%r65, %r64, 2146435072;
	selp.b32 	%r66, %r65, %r64, %p30;
	setp.eq.f64 	%p32, %fd9, 0dBFF0000000000000;
	selp.b32 	%r67, 1072693248, %r66, %p32;
	mov.b32 	%r68, 0;
	mov.b64 	%fd101, {%r68, %r67};
	bra.uni 	$L__BB0_16;
$L__BB0_14:
	setp.neu.f64 	%p27, %fd11, 0d7FF0000000000000;
	@%p27 bra 	$L__BB0_16;
	setp.lt.s32 	%p28, %r17, 0;
	and.b32  	%r58, %r5, 2147483647;
	setp.ne.s32 	%p29, %r58, 1071644672;
	or.b32  	%r59, %r6, -2147483648;
	selp.b32 	%r60, %r59, %r6, %p29;
	selp.b32 	%r61, %r60, %r6, %p4;
	selp.b32 	%r62, %r61, %r6, %p28;
	mov.b32 	%r63, 0;
	mov.b64 	%fd101, {%r63, %r62};
$L__BB0_16:
	{
	.reg .b32 %temp; 
	mov.b64 	{%temp, %r18}, %fd10;
	}
	abs.f64 	%fd19, %fd10;
	setp.neu.f64 	%p33, %fd10, 0d0000000000000000;
	@%p33 bra 	$L__BB0_18;
	setp.lt.s32 	%p37, %r7, 0;
	setp.neu.f64 	%p38, %fd7, 0d3FE0000000000000;
	and.pred  	%p6, %p38, %p3;
	selp.b32 	%r69, %r18, 0, %p6;
	or.b32  	%r70, %r69, 2146435072;
	selp.b32 	%r71, %r70, %r69, %p37;
	mov.b32 	%r72, 0;
	mov.b64 	%fd103, {%r72, %r71};
	bra.uni 	$L__BB0_19;
$L__BB0_18:
	{ // callseq 1, 0
	.param .b64 param0;
	st.param.f64 	[param0], %fd19;
	.param .b64 param1;
	st.param.f64 	[param1], %fd5;
	.param .b64 retval0;
	call.uni (retval0), 
	__internal_accurate_pow, 
	(
	param0, 
	param1
	);
	ld.param.f64 	%fd62, [retval0];
	} // callseq 1
	setp.lt.s32 	%p34, %r18, 0;
	setp.neu.f64 	%p35, %fd5, %fd6;
	neg.f64 	%fd64, %fd62;
	setp.eq.s64 	%p36, %rd8, -9223372036854775808;
	selp.f64 	%fd65, %fd64, %fd62, %p36;
	selp.f64 	%fd66, %fd65, %fd62, %p34;
	selp.f64 	%fd67, 0dFFF8000000000000, %fd66, %p35;
	selp.f64 	%fd103, %fd67, %fd66, %p34;
	mov.pred 	%p6, %p3;
$L__BB0_19:
	add.f64 	%fd68, %fd10, %fd5;
	{
	.reg .b32 %temp; 
	mov.b64 	{%temp, %r73}, %fd68;
	}
	and.b32  	%r74, %r73, 2146435072;
	setp.ne.s32 	%p39, %r74, 2146435072;
	@%p39 bra 	$L__BB0_26;
	setp.num.f64 	%p40, %fd5, %fd5;
	setp.num.f64 	%p41, %fd10, %fd10;
	and.pred  	%p42, %p41, %p40;
	@%p42 bra 	$L__BB0_22;
	add.rn.f64 	%fd103, %fd10, %fd5;
	bra.uni 	$L__BB0_26;
$L__BB0_22:
	setp.neu.f64 	%p43, %fd7, 0d7FF0000000000000;
	@%p43 bra 	$L__BB0_24;
	setp.lt.s32 	%p47, %r7, 0;
	setp.gt.f64 	%p48, %fd19, 0d3FF0000000000000;
	selp.b32 	%r81, 2146435072, 0, %p48;
	xor.b32  	%r82, %r81, 2146435072;
	selp.b32 	%r83, %r82, %r81, %p47;
	setp.eq.f64 	%p49, %fd10, 0dBFF0000000000000;
	selp.b32 	%r84, 1072693248, %r83, %p49;
	mov.b32 	%r85, 0;
	mov.b64 	%fd103, {%r85, %r84};
	bra.uni 	$L__BB0_26;
$L__BB0_24:
	setp.neu.f64 	%p44, %fd19, 0d7FF0000000000000;
	@%p44 bra 	$L__BB0_26;
	setp.lt.s32 	%p45, %r18, 0;
	and.b32  	%r75, %r7, 2147483647;
	setp.ne.s32 	%p46, %r75, 1071644672;
	or.b32  	%r76, %r8, -2147483648;
	selp.b32 	%r77, %r76, %r8, %p46;
	selp.b32 	%r78, %r77, %r8, %p6;
	selp.b32 	%r79, %r78, %r8, %p45;
	mov.b32 	%r80, 0;
	mov.b64 	%fd103, {%r80, %r79};
$L__BB0_26:
	setp.eq.f64 	%p50, %fd5, 0d0000000000000000;
	setp.eq.f64 	%p51, %fd10, 0d3FF0000000000000;
	selp.f64 	%fd69, 0d3FF0000000000000, %fd103, %p50;
	selp.f64 	%fd70, 0d3FF0000000000000, %fd69, %p51;
	setp.eq.f64 	%p52, %fd9, 0d3FF0000000000000;
	setp.eq.f64 	%p53, %fd2, 0d0000000000000000;
	selp.f64 	%fd71, 0d3FF0000000000000, %fd101, %p53;
	selp.f64 	%fd72, 0d3FF0000000000000, %fd71, %p52;
	fma.rn.f64 	%fd104, %fd72, %fd70, %fd104;
$L__BB0_27:
	add.s32 	%r153, %r153, 1;
	add.s32 	%r152, %r152, 1;
	setp.ne.s32 	%p54, %r152, 0;
	add.s32 	%r151, %r151, 1;
	@%p54 bra 	$L__BB0_5;
	ld.global.v2.u32 	{%r87, %r88}, [%rd9];
	shr.u32 	%r89, %r88, 2;
	xor.b32  	%r90, %r89, %r88;
	ld.global.v2.u32 	{%r91, %r92}, [%rd9+8];
	ld.global.v2.u32 	{%r93, %r94}, [%rd9+16];
	st.global.v2.u32 	[%rd9+8], {%r92, %r93};
	shl.b32 	%r95, %r94, 4;
	shl.b32 	%r96, %r90, 1;
	xor.b32  	%r97, %r96, %r95;
	xor.b32  	%r98, %r97, %r90;
	xor.b32  	%r99, %r98, %r94;
	st.global.v2.u32 	[%rd9+16], {%r94, %r99};
	add.s32 	%r100, %r87, 362437;
	st.global.v2.u32 	[%rd9], {%r100, %r91};
	add.s32 	%r101, %r99, %r100;
	cvt.rn.f32.u32 	%f1, %r101;
	fma.rn.f32 	%f2, %f1, 0f2F800000, 0f2F000000;
	cvt.f64.f32 	%fd29, %f2;
	mov.f64 	%fd110, 0d0000000000000000;
	mov.b32 	%r157, 0;
$L__BB0_29:
	add.s32 	%r102, %r157, %r4;
	mul.wide.u32 	%rd30, %r102, 4;
	add.s64 	%rd31, %rd5, %rd30;
	ld.global.u32 	%r103, [%rd31];
	setp.eq.s32 	%p55, %r103, %r3;
	@%p55 bra 	$L__BB0_51;
	add.s32 	%r104, %r157, %r13;
	mul.wide.s32 	%rd32, %r104, 8;
	add.s64 	%rd33, %rd1, %rd32;
	ld.global.f64 	%fd31, [%rd33];
	add.s64 	%rd34, %rd3, %rd32;
	ld.global.f64 	%fd74, [%rd34];
	rcp.rn.f64 	%fd32, %fd74;
	{
	.reg .b32 %temp; 
	mov.b64 	{%temp, %r24}, %fd31;
	}
	abs.f64 	%fd33, %fd31;
	setp.neu.f64 	%p56, %fd31, 0d0000000000000000;
	@%p56 bra 	$L__BB0_32;
	setp.lt.s32 	%p60, %r5, 0;
	selp.b32 	%r105, %r24, 0, %p2;
	or.b32  	%r106, %r105, 2146435072;
	selp.b32 	%r107, %r106, %r105, %p60;
	mov.b32 	%r108, 0;
	mov.b64 	%fd107, {%r108, %r107};
	mov.pred 	%p7, %p2;
	bra.uni 	$L__BB0_33;
$L__BB0_32:
	{ // callseq 2, 0
	.param .b64 param0;
	st.param.f64 	[param0], %fd33;
	.param .b64 param1;
	st.param.f64 	[param1], %fd2;
	.param .b64 retval0;
	call.uni (retval0), 
	__internal_accurate_pow, 
	(
	param0, 
	param1
	);
	ld.param.f64 	%fd75, [retval0];
	} // callseq 2
	setp.lt.s32 	%p57, %r24, 0;
	setp.neu.f64 	%p58, %fd2, %fd3;
	neg.f64 	%fd77, %fd75;
	setp.eq.s64 	%p59, %rd7, -9223372036854775808;
	selp.f64 	%fd78, %fd77, %fd75, %p59;
	selp.f64 	%fd79, %fd78, %fd75, %p57;
	selp.f64 	%fd80, 0dFFF8000000000000, %fd79, %p58;
	selp.f64 	%fd107, %fd80, %fd79, %p57;
	mov.pred 	%p7, %p1;
$L__BB0_33:
	add.f64 	%fd81, %fd31, %fd2;
	{
	.reg .b32 %temp; 
	mov.b64 	{%temp, %r109}, %fd81;
	}
	and.b32  	%r110, %r109, 2146435072;
	setp.ne.s32 	%p61, %r110, 2146435072;
	@%p61 bra 	$L__BB0_40;
	setp.num.f64 	%p62, %fd2, %fd2;
	setp.num.f64 	%p63, %fd31, %fd31;
	and.pred  	%p64, %p63, %p62;
	@%p64 bra 	$L__BB0_36;
	add.rn.f64 	%fd107, %fd31, %fd2;
	bra.uni 	$L__BB0_40;
$L__BB0_36:
	setp.neu.f64 	%p65, %fd4, 0d7FF0000000000000;
	@%p65 bra 	$L__BB0_38;
	setp.lt.s32 	%p69, %r5, 0;
	setp.gt.f64 	%p70, %fd33, 0d3FF0000000000000;
	selp.b32 	%r117, 2146435072, 0, %p70;
	xor.b32  	%r118, %r117, 2146435072;
	selp.b32 	%r119, %r118, %r117, %p69;
	setp.eq.f64 	%p71, %fd31, 0dBFF0000000000000;
	selp.b32 	%r120, 1072693248, %r119, %p71;
	mov.b32 	%r121, 0;
	mov.b64 	%fd107, {%r121, %r120};
	bra.uni 	$L__BB0_40;
$L__BB0_38:
	setp.neu.f64 	%p66, %fd33, 0d7FF0000000000000;
	@%p66 bra 	$L__BB0_40;
	setp.lt.s32 	%p67, %r24, 0;
	and.b32  	%r111, %r5, 2147483647;
	setp.ne.s32 	%p68, %r111, 1071644672;
	or.b32  	%r112, %r6, -2147483648;
	selp.b32 	%r113, %r112, %r6, %p68;
	selp.b32 	%r114, %r113, %r6, %p7;
	selp.b32 	%r115, %r114, %r6, %p67;
	mov.b32 	%r116, 0;
	mov.b64 	%fd107, {%r116, %r115};
$L__BB0_40:
	{
	.reg .b32 %temp; 
	mov.b64 	{%temp, %r25}, %fd32;
	}
	abs.f64 	%fd41, %fd32;
	setp.neu.f64 	%p72, %fd32, 0d0000000000000000;
	@%p72 bra 	$L__BB0_42;
	setp.lt.s32 	%p76, %r7, 0;
	setp.neu.f64 	%p77, %fd7, 0d3FE0000000000000;
	and.pred  	%p9, %p77, %p3;
	selp.b32 	%r122, %r25, 0, %p9;
	or.b32  	%r123, %r122, 2146435072;
	selp.b32 	%r124, %r123, %r122, %p76;
	mov.b32 	%r125, 0;
	mov.b64 	%fd109, {%r125, %r124};
	bra.uni 	$L__BB0_43;
$L__BB0_42:
	{ // callseq 3, 0
	.param .b64 param0;
	st.param.f64 	[param0], %fd41;
	.param .b64 param1;
	st.param.f64 	[param1], %fd5;
	.param .b64 retval0;
	call.uni (retval0), 
	__internal_accurate_pow, 
	(
	param0, 
	param1
	);
	ld.param.f64 	%fd82, [retval0];
	} // callseq 3
	setp.lt.s32 	%p73, %r25, 0;
	setp.neu.f64 	%p74, %fd5, %fd6;
	neg.f64 	%fd84, %fd82;
	setp.eq.s64 	%p75, %rd8, -9223372036854775808;
	selp.f64 	%fd85, %fd84, %fd82, %p75;
	selp.f64 	%fd86, %fd85, %fd82, %p73;
	selp.f64 	%fd87, 0dFFF8000000000000, %fd86, %p74;
	selp.f64 	%fd109, %fd87, %fd86, %p73;
	mov.pred 	%p9, %p3;
$L__BB0_43:
	add.f64 	%fd88, %fd32, %fd5;
	{
	.reg .b32 %temp; 
	mov.b64 	{%temp, %r126}, %fd88;
	}
	and.b32  	%r127, %r126, 2146435072;
	setp.ne.s32 	%p78, %r127, 2146435072;
	@%p78 bra 	$L__BB0_50;
	setp.num.f64 	%p79, %fd5, %fd5;
	setp.num.f64 	%p80, %fd32, %fd32;
	and.pred  	%p81, %p80, %p79;
	@%p81 bra 	$L__BB0_46;
	add.rn.f64 	%fd109, %fd32, %fd5;
	bra.uni 	$L__BB0_50;
$L__BB0_46:
	setp.neu.f64 	%p82, %fd7, 0d7FF0000000000000;
	@%p82 bra 	$L__BB0_48;
	setp.lt.s32 	%p86, %r7, 0;
	setp.gt.f64 	%p87, %fd41, 0d3FF0000000000000;
	selp.b32 	%r134, 2146435072, 0, %p87;
	xor.b32  	%r135, %r134, 2146435072;
	selp.b32 	%r136, %r135, %r134, %p86;
	setp.eq.f64 	%p88, %fd32, 0dBFF0000000000000;
	selp.b32 	%r137, 1072693248, %r136, %p88;
	mov.b32 	%r138, 0;
	mov.b64 	%fd109, {%r138, %r137};
	bra.uni 	$L__BB0_50;
$L__BB0_48:
	setp.neu.f64 	%p83, %fd41, 0d7FF0000000000000;
	@%p83 bra 	$L__BB0_50;
	setp.lt.s32 	%p84, %r25, 0;
	and.b32  	%r128, %r7, 2147483647;
	setp.ne.s32 	%p85, %r128, 1071644672;
	or.b32  	%r129, %r8, -2147483648;
	selp.b32 	%r130, %r129, %r8, %p85;
	selp.b32 	%r131, %r130, %r8, %p9;
	selp.b32 	%r132, %r131, %r8, %p84;
	mov.b32 	%r133, 0;
	mov.b64 	%fd109, {%r133, %r132};
$L__BB0_50:
	setp.eq.f64 	%p89, %fd5, 0d0000000000000000;
	setp.eq.f64 	%p90, %fd32, 0d3FF0000000000000;
	selp.f64 	%fd89, 0d3FF0000000000000, %fd109, %p89;
	selp.f64 	%fd90, 0d3FF0000000000000, %fd89, %p90;
	setp.eq.f64 	%p91, %fd31, 0d3FF0000000000000;
	setp.eq.f64 	%p92, %fd2, 0d0000000000000000;
	selp.f64 	%fd91, 0d3FF0000000000000, %fd107, %p92;
	selp.f64 	%fd92, 0d3FF0000000000000, %fd91, %p91;
	mul.f64 	%fd93, %fd92, %fd90;
	div.rn.f64 	%fd94, %fd93, %fd104;
	add.f64 	%fd110, %fd110, %fd94;
	setp.ge.f64 	%p93, %fd110, %fd29;
	mov.u32 	%r156, %r157;
	@%p93 bra 	$L__BB0_53;
$L__BB0_51:
	add.s32 	%r157, %r157, 1;
	setp.ne.s32 	%p94, %r157, %r32;
	@%p94 bra 	$L__BB0_29;
	add.u64 	%rd35, %SP, 0;
	add.u64 	%rd36, %SPL, 0;
	st.local.u32 	[%rd36], %r1;
	st.local.f64 	[%rd36+8], %fd110;
	st.local.f64 	[%rd36+16], %fd29;
	mov.u64 	%rd37, $str;
	cvta.global.u64 	%rd38, %rd37;
	{ // callseq 4, 0
	.param .b64 param0;
	st.param.b64 	[param0], %rd38;
	.param .b64 param1;
	st.param.b64 	[param1], %rd35;
	.param .b32 retval0;
	call.uni (retval0), 
	vprintf, 
	(
	param0, 
	param1
	);
	ld.param.b32 	%r139, [retval0];
	} // callseq 4
	mov.u32 	%r157, %r156;
$L__BB0_53:
	add.s32 	%r141, %r149, %r4;
	mul.wide.u32 	%rd39, %r141, 4;
	add.s64 	%rd40, %rd4, %rd39;
	st.global.u32 	[%rd40], %r157;
	add.s32 	%r142, %r157, %r4;
	mul.wide.u32 	%rd41, %r142, 4;
	add.s64 	%rd42, %rd5, %rd41;
	st.global.u32 	[%rd42], %r3;
	add.s32 	%r143, %r157, %r13;
	mul.wide.s32 	%rd43, %r143, 8;
	add.s64 	%rd44, %rd3, %rd43;
	ld.global.f64 	%fd95, [%rd44];
	mul.wide.u32 	%rd45, %r1, 8;
	add.s64 	%rd46, %rd2, %rd45;
	ld.global.f64 	%fd96, [%rd46];
	add.f64 	%fd111, %fd95, %fd96;
	st.global.f64 	[%rd46], %fd111;
	add.s32 	%r149, %r149, 1;
	setp.ne.s32 	%p95, %r149, %r32;
	@%p95 bra 	$L__BB0_4;
	ld.global.u32 	%r157, [%rd6];
$L__BB0_55:
	add.s32 	%r144, %r32, %r4;
	add.s32 	%r145, %r144, -1;
	mul.wide.u32 	%rd47, %r145, 4;
	add.s64 	%rd48, %rd4, %rd47;
	ld.global.u32 	%r146, [%rd48];
	mad.lo.s32 	%r147, %r146, %r32, %r157;
	mul.wide.s32 	%rd49, %r147, 8;
	add.s64 	%rd50, %rd3, %rd49;
	ld.global.f64 	%fd97, [%rd50];
	mul.wide.u32 	%rd51, %r1, 8;
	add.s64 	%rd52, %rd2, %rd51;
	add.f64 	%fd98, %fd97, %fd111;
	st.global.f64 	[%rd52], %fd98;
$L__BB0_56:
	ret;

}
	// .globl	_Z19setup_curand_statesP17curandStateXORWOWmii
.visible .entry _Z19setup_curand_statesP17curandStateXORWOWmii(
	.param .u64 .ptr .align 1 _Z19setup_curand_statesP17curandStateXORWOWmii_param_0,
	.param .u64 _Z19setup_curand_statesP17curandStateXORWOWmii_param_1,
	.param .u32 _Z19setup_curand_statesP17curandStateXORWOWmii_param_2,
	.param .u32 _Z19setup_curand_statesP17curandStateXORWOWmii_param_3
)
{
	.reg .pred 	%p<25>;
	.reg .b32 	%r<414>;
	.reg .b64 	%rd<19>;

	ld.param.u64 	%rd8, [_Z19setup_curand_statesP17curandStateXORWOWmii_param_0];
	ld.param.u64 	%rd9, [_Z19setup_curand_statesP17curandStateXORWOWmii_param_1];
	ld.param.u32 	%r183, [_Z19setup_curand_statesP17curandStateXORWOWmii_param_2];
	ld.param.u32 	%r184, [_Z19setup_curand_statesP17curandStateXORWOWmii_param_3];
	mov.u32 	%r185, %tid.x;
	mov.u32 	%r186, %ctaid.x;
	mad.lo.s32 	%r1, %r184, %r186, %r185;
	setp.ge.u32 	%p1, %r1, %r183;
	@%p1 bra 	$L__BB1_44;
	cvta.to.global.u64 	%rd10, %rd8;
	cvt.u64.u32 	%rd18, %r1;
	mul.wide.u32 	%rd11, %r1, 48;
	add.s64 	%rd2, %rd10, %rd11;
	cvt.u32.u64 	%r187, %rd9;
	xor.b32  	%r188, %r187, -1429050551;
	mul.lo.s32 	%r189, %r188, 1099087573;
	{ .reg .b32 tmp; mov.b64 {tmp, %r190}, %rd9; }
	xor.b32  	%r191, %r190, -136515619;
	mul.lo.s32 	%r192, %r191, -1703105765;
	add.s32 	%r193, %r189, %r192;
	add.s32 	%r194, %r193, 6615241;
	add.s32 	%r195, %r189, 123456789;
	st.global.v2.u32 	[%rd2], {%r194, %r195};
	xor.b32  	%r196, %r189, 362436069;
	add.s32 	%r197, %r192, 521288629;
	st.global.v2.u32 	[%rd2+8], {%r196, %r197};
	xor.b32  	%r198, %r192, 88675123;
	add.s32 	%r199, %r189, 5783321;
	st.global.v2.u32 	[%rd2+16], {%r198, %r199};
	setp.eq.s32 	%p2, %r1, 0;
	@%p2 bra 	$L__BB1_43;
	mov.b32 	%r320, 0;
$L__BB1_3:
	and.b64  	%rd4, %rd18, 3;
	setp.eq.s64 	%p3, %rd4, 0;
	@%p3 bra 	$L__BB1_42;
	mul.wide.u32 	%rd12, %r320, 3200;
	mov.u64 	%rd13, precalc_xorwow_matrix;
	add.s64 	%rd5, %rd13, %rd12;
	cvt.u32.u64 	%r3, %rd4;
	mov.b32 	%r321, 0;
$L__BB1_5:
	mov.b32 	%r334, 0;
	mov.u32 	%r335, %r334;
	mov.u32 	%r336, %r334;
	mov.u32 	%r337, %r334;
	mov.u32 	%r338, %r334;
	mov.u32 	%r327, %r334;
$L__BB1_6:
	mul.wide.u32 	%rd14, %r327, 4;
	add.s64 	%rd15, %rd2, %rd14;
	ld.global.u32 	%r11, [%rd15+4];
	shl.b32 	%r12, %r327, 5;
	mov.b32 	%r333, 0;
$L__BB1_7:
	.pragma "nounroll";
	shr.u32 	%r204, %r11, %r333;
	and.b32  	%r205, %r204, 1;
	setp.eq.b32 	%p4, %r205, 1;
	not.pred 	%p5, %p4;
	add.s32 	%r206, %r12, %r333;
	mul.lo.s32 	%r207, %r206, 5;
	mul.wide.u32 	%rd16, %r207, 4;
	add.s64 	%rd6, %rd5, %rd16;
	@%p5 bra 	$L__BB1_9;
	ld.global.u32 	%r208, [%rd6];
	xor.b32  	%r338, %r338, %r208;
	ld.global.u32 	%r209, [%rd6+4];
	xor.b32  	%r337, %r337, %r209;
	ld.global.u32 	%r210, [%rd6+8];
	xor.b32  	%r336, %r336, %r210;
	ld.global.u32 	%r211, [%rd6+12];
	xor.b32  	%r335, %r335, %r211;
	ld.global.u32 	%r212, [%rd6+16];
	xor.b32  	%r334, %r334, %r212;
$L__BB1_9:
	and.b32  	%r214, %r204, 2;
	setp.eq.s32 	%p6, %r214, 0;
	@%p6 bra 	$L__BB1_11;
	ld.global.u32 	%r215, [%rd6+20];
	xor.b32  	%r338, %r338, %r215;
	ld.global.u32 	%r216, [%rd6+24];
	xor.b32  	%r337, %r337, %r216;
	ld.global.u32 	%r217, [%rd6+28];
	xor.b32  	%r336, %r336, %r217;
	ld.global.u32 	%r218, [%rd6+32];
	xor.b32  	%r335, %r335, %r218;
	ld.global.u32 	%r219, [%rd6+36];
	xor.b32  	%r334, %r334, %r219;
$L__BB1_11:
	and.b32  	%r221, %r204, 4;
	setp.eq.s32 	%p7, %r221, 0;
	@%p7 bra 	$L__BB1_13;
	ld.global.u32 	%r222, [%rd6+40];
	xor.b32  	%r338, %r338, %r222;
	ld.global.u32 	%r223, [%rd6+44];
	xor.b32  	%r337, %r337, %r223;
	ld.global.u32 	%r224, [%rd6+48];
	xor.b32  	%r336, %r336, %r224;
	ld.global.u32 	%r225, [%rd6+52];
	xor.b32  	%r335, %r335, %r225;
	ld.global.u32 	%r226, [%rd6+56];
	xor.b32  	%r334, %r334, %r226;
$L__BB1_13:
	and.b32  	%r228, %r204, 8;
	setp.eq.s32 	%p8, %r228, 0;
	@%p8 bra 	$L__BB1_15;
	ld.global.u32 	%r229, [%rd6+60];
	xor.b32  	%r338, %r338, %r229;
	ld.global.u32 	%r230, [%rd6+64];
	xor.b32  	%r337, %r337, %r230;
	ld.global.u32 	%r231, [%rd6+68];
	xor.b32  	%r336, %r336, %r231;
	ld.global.u32 	%r232, [%rd6+72];
	xor.b32  	%r335, %r335, %r232;
	ld.global.u32 	%r233, [%rd6+76];
	xor.b32  	%r334, %r334, %r233;
$L__BB1_15:
	and.b32  	%r235, %r204, 16;
	setp.eq.s32 	%p9, %r235, 0;
	@%p9 bra 	$L__BB1_17;
	ld.global.u32 	%r236, [%rd6+80];
	xor.b32  	%r338, %r338, %r236;
	ld.global.u32 	%r237, [%rd6+84];
	xor.b32  	%r337, %r337, %r237;
	ld.global.u32 	%r238, [%rd6+88];
	xor.b32  	%r336, %r336, %r238;
	ld.global.u32 	%r239, [%rd6+92];
	xor.b32  	%r335, %r335, %r239;
	ld.global.u32 	%r240, [%rd6+96];
	xor.b32  	%r334, %r334, %r240;
$L__BB1_17:
	and.b32  	%r242, %r204, 32;
	setp.eq.s32 	%p10, %r242, 0;
	@%p10 bra 	$L__BB1_19;
	ld.global.u32 	%r243, [%rd6+100];
	xor.b32  	%r338, %r338, %r243;
	ld.global.u32 	%r244, [%rd6+104];
	xor.b32  	%r337, %r337, %r244;
	ld.global.u32 	%r245, [%rd6+108];
	xor.b32  	%r336, %r336, %r245;
	ld.global.u32 	%r246, [%rd6+112];
	xor.b32  	%r335, %r335, %r246;
	ld.global.u32 	%r247, [%rd6+116];
	xor.b32  	%r334, %r334, %r247;
$L__BB1_19:
	and.b32  	%r249, %r204, 64;
	setp.eq.s32 	%p11, %r249, 0;
	@%p11 bra 	$L__BB1_21;
	ld.global.u32 	%r250, [%rd6+120];
	xor.b32  	%r338, %r338, %r250;
	ld.global.u32 	%r251, [%rd6+124];
	xor.b32  	%r337, %r337, %r251;
	ld.global.u32 	%r252, [%rd6+128];
	xor.b32  	%r336, %r336, %r252;
	ld.global.u32 	%r253, [%rd6+132];
	xor.b32  	%r335, %r335, %r253;
	ld.global.u32 	%r254, [%rd6+136];
	xor.b32  	%r334, %r334, %r254;
$L__BB1_21:
	and.b32  	%r256, %r204, 128;
	setp.eq.s32 	%p12, %r256, 0;
	@%p12 bra 	$L__BB1_23;
	ld.global.u32 	%r257, [%rd6+140];
	xor.b32  	%r338, %r338, %r257;
	ld.global.u32 	%r258, [%rd6+144];
	xor.b32  	%r337, %r337, %r258;
	ld.global.u32 	%r259, [%rd6+148];
	xor.b32  	%r336, %r336, %r259;
	ld.global.u32 	%r260, [%rd6+152];
	xor.b32  	%r335, %r335, %r260;
	ld.global.u32 	%r261, [%rd6+156];
	xor.b32  	%r334, %r334, %r261;
$L__BB1_23:
	and.b32  	%r263, %r204, 256;
	setp.eq.s32 	%p13, %r263, 0;
	@%p13 bra 	$L__BB1_25;
	ld.global.u32 	%r264, [%rd6+160];
	xor.b32  	%r338, %r338, %r264;
	ld.global.u32 	%r265, [%rd6+164];
	xor.b32  	%r337, %r337, %r265;
	ld.global.u32 	%r266, [%rd6+168];
	xor.b32  	%r336, %r336, %r266;
	ld.global.u32 	%r267, [%rd6+172];
	xor.b32  	%r335, %r335, %r267;
	ld.global.u32 	%r268, [%rd6+176];
	xor.b32  	%r334, %r334, %r268;
$L__BB1_25:
	and.b32  	%r270, %r204, 512;
	setp.eq.s32 	%p14, %r270, 0;
	@%p14 bra 	$L__BB1_27;
	ld.global.u32 	%r271, [%rd6+180];
	xor.b32  	%r338, %r338, %r271;
	ld.global.u32 	%r272, [%rd6+184];
	xor.b32  	%r337, %r337, %r272;
	ld.global.u32 	%r273, [%rd6+188];
	xor.b32  	%r336, %r336, %r273;
	ld.global.u32 	%r274, [%rd6+192];
	xor.b32  	%r335, %r335, %r274;
	ld.global.u32 	%r275, [%rd6+196];
	xor.b32  	%r334, %r334, %r275;
$L__BB1_27:
	and.b32  	%r277, %r204, 1024;
	setp.eq.s32 	%p15, %r277, 0;
	@%p15 bra 	$L__BB1_29;
	ld.global.u32 	%r278, [%rd6+200];
	xor.b32  	%r338, %r338, %r278;
	ld.global.u32 	%r279, [%rd6+204];
	xor.b32  	%r337, %r337, %r279;
	ld.global.u32 	%r280, [%rd6+208];
	xor.b32  	%r336, %r336, %r280;
	ld.global.u32 	%r281, [%rd6+212];
	xor.b32  	%r335, %r335, %r281;
	ld.global.u32 	%r282, [%rd6+216];
	xor.b32  	%r334, %r334, %r282;
$L__BB1_29:
	and.b32  	%r284, %r204, 2048;
	setp.eq.s32 	%p16, %r284, 0;
	@%p16 bra 	$L__BB1_31;
	ld.global.u32 	%r285, [%rd6+220];
	xor.b32  	%r338, %r338, %r285;
	ld.global.u32 	%r286, [%rd6+224];
	xor.b32  	%r337, %r337, %r286;
	ld.global.u32 	%r287, [%rd6+228];
	xor.b32  	%r336, %r336, %r287;
	ld.global.u32 	%r288, [%rd6+232];
	xor.b32  	%r335, %r335, %r288;
	ld.global.u32 	%r289, [%rd6+236];
	xor.b32  	%r334, %r334, %r289;
$L__BB1_31:
	and.b32  	%r291, %r204, 4096;
	setp.eq.s32 	%p17, %r291, 0;
	@%p17 bra 	$L__BB1_33;
	ld.global.u32 	%r292, [%rd6+240];
	xor.b32  	%r338, %r338, %r292;
	ld.global.u32 	%r293, [%rd6+244];
	xor.b32  	%r337, %r337, %r293;
	ld.global.u32 	%r294, [%rd6+248];
	xor.b32  	%r336, %r336, %r294;
	ld.global.u32 	%r295, [%rd6+252];
	xor.b32  	%r335, %r335, %r295;
	ld.global.u32 	%r296, [%rd6+256];
	xor.b32  	%r334, %r334, %r296;
$L__BB1_33:
	and.b32  	%r298, %r204, 8192;
	setp.eq.s32 	%p18, %r298, 0;
	@%p18 bra 	$L__BB1_35;
	ld.global.u32 	%r299, [%rd6+260];
	xor.b32  	%r338, %r338, %r299;
	ld.global.u32 	%r300, [%rd6+264];
	xor.b32  	%r337, %r337, %r300;
	ld.global.u32 	%r301, [%rd6+268];
	xor.b32  	%r336, %r336, %r301;
	ld.global.u32 	%r302, [%rd6+272];
	xor.b32  	%r335, %r335, %r302;
	ld.global.u32 	%r303, [%rd6+276];
	xor.b32  	%r334, %r334, %r303;
$L__BB1_35:
	and.b32  	%r305, %r204, 16384;
	setp.eq.s32 	%p19, %r305, 0;
	@%p19 bra 	$L__BB1_37;
	ld.global.u32 	%r306, [%rd6+280];
	xor.b32  	%r338, %r338, %r306;
	ld.global.u32 	%r307, [%rd6+284];
	xor.b32  	%r337, %r337, %r307;
	ld.global.u32 	%r308, [%rd6+288];
	xor.b32  	%r336, %r336, %r308;
	ld.global.u32 	%r309, [%rd6+292];
	xor.b32  	%r335, %r335, %r309;
	ld.global.u32 	%r310, [%rd6+296];
	xor.b32  	%r334, %r334, %r310;
$L__BB1_37:
	and.b32  	%r312, %r204, 32768;
	setp.eq.s32 	%p20, %r312, 0;
	@%p20 bra 	$L__BB1_39;
	ld.global.u32 	%r313, [%rd6+300];
	xor.b32  	%r338, %r338, %r313;
	ld.global.u32 	%r314, [%rd6+304];
	xor.b32  	%r337, %r337, %r314;
	ld.global.u32 	%r315, [%rd6+308];
	xor.b32  	%r336, %r336, %r315;
	ld.global.u32 	%r316, [%rd6+312];
	xor.b32  	%r335, %r335, %r316;
	ld.global.u32 	%r317, [%rd6+316];
	xor.b32  	%r334, %r334, %r317;
$L__BB1_39:
	add.s32 	%r333, %r333, 16;
	setp.ne.s32 	%p21, %r333, 32;
	@%p21 bra 	$L__BB1_7;
	mad.lo.s32 	%r318, %r327, -31, %r12;
	add.s32 	%r327, %r318, 1;
	setp.ne.s32 	%p22, %r327, 5;
	@%p22 bra 	$L__BB1_6;
	st.global.u32 	[%rd2+4], %r338;
	st.global.u32 	[%rd2+8], %r337;
	st.global.u32 	[%rd2+12], %r336;
	st.global.u32 	[%rd2+16], %r335;
	st.global.u32 	[%rd2+20], %r334;
	add.s32 	%r321, %r321, 1;
	setp.lt.u32 	%p23, %r321, %r3;
	@%p23 bra 	$L__BB1_5;
$L__BB1_42:
	shr.u64 	%rd7, %rd18, 2;
	add.s32 	%r320, %r320, 1;
	setp.gt.u64 	%p24, %rd18, 3;
	mov.u64 	%rd18, %rd7;
	@%p24 bra 	$L__BB1_3;
$L__BB1_43:
	mov.b32 	%r319, 0;
	st.global.v2.u32 	[%rd2+24], {%r319, %r319};
	st.global.u32 	[%rd2+32], %r319;
	mov.b64 	%rd17, 0;
	st.global.u64 	[%rd2+40], %rd17;
$L__BB1_44:
	ret;

}
	// .globl	_Z15pheromoneAdjustPdiPiS_iii
.visible .entry _Z15pheromoneAdjustPdiPiS_iii(
	.param .u64 .ptr .align 1 _Z15pheromoneAdjustPdiPiS_iii_param_0,
	.param .u32 _Z15pheromoneAdjustPdiPiS_iii_param_1,
	.param .u64 .ptr .align 1 _Z15pheromoneAdjustPdiPiS_iii_param_2,
	.param .u64 .ptr .align 1 _Z15pheromoneAdjustPdiPiS_iii_param_3,
	.param .u32 _Z15pheromoneAdjustPdiPiS_iii_param_4,
	.param .u32 _Z15pheromoneAdjustPdiPiS_iii_param_5,
	.param .u32 _Z15pheromoneAdjustPdiPiS_iii_param_6
)
{
	.reg .pred 	%p<17>;
	.reg .b32 	%r<83>;
	.reg .b64 	%rd<45>;
	.reg .b64 	%fd<30>;

	ld.param.u64 	%rd10, [_Z15pheromoneAdjustPdiPiS_iii_param_0];
	ld.param.u64 	%rd11, [_Z15pheromoneAdjustPdiPiS_iii_param_2];
	ld.param.u64 	%rd9, [_Z15pheromoneAdjustPdiPiS_iii_param_3];
	ld.param.u32 	%r49, [_Z15pheromoneAdjustPdiPiS_iii_param_4];
	ld.param.u32 	%r50, [_Z15pheromoneAdjustPdiPiS_iii_param_5];
	ld.param.u32 	%r51, [_Z15pheromoneAdjustPdiPiS_iii_param_6];
	cvta.to.global.u64 	%rd1, %rd10;
	cvta.to.global.u64 	%rd2, %rd11;
	mov.u32 	%r52, %tid.x;
	mov.u32 	%r53, %ctaid.x;
	mad.lo.s32 	%r1, %r51, %r53, %r52;
	setp.ge.u32 	%p1, %r1, %r50;
	setp.lt.s32 	%p2, %r49, 1;
	or.pred  	%p3, %p1, %p2;
	@%p3 bra 	$L__BB2_30;
	cvta.to.global.u64 	%rd12, %rd9;
	mul.lo.s32 	%r2, %r1, %r49;
	add.s32 	%r3, %r49, -1;
	mul.wide.u32 	%rd13, %r2, 4;
	add.s64 	%rd3, %rd2, %rd13;
	ld.const.f64 	%fd1, [Q];
	mul.wide.u32 	%rd14, %r1, 8;
	add.s64 	%rd4, %rd12, %rd14;
	and.b32  	%r4, %r49, 3;
	setp.lt.u32 	%p4, %r49, 4;
	mov.b32 	%r81, 0;
	@%p4 bra 	$L__BB2_16;
	and.b32  	%r81, %r49, 2147483644;
	add.s32 	%r73, %r49, -4;
	neg.s32 	%r72, %r81;
	add.s32 	%r71, %r2, 2;
$L__BB2_3:
	.pragma "nounroll";
	add.s32 	%r12, %r73, 2;
	add.s32 	%r55, %r71, -2;
	mul.wide.u32 	%rd15, %r55, 4;
	add.s64 	%rd16, %rd2, %rd15;
	ld.global.u32 	%r13, [%rd16];
	setp.ne.s32 	%p5, %r12, -1;
	add.s32 	%r56, %r71, -1;
	mul.wide.u32 	%rd17, %r56, 4;
	add.s64 	%rd5, %rd2, %rd17;
	@%p5 bra 	$L__BB2_5;
	ld.global.u32 	%r74, [%rd3];
	bra.uni 	$L__BB2_6;
$L__BB2_5:
	ld.global.u32 	%r74, [%rd5];
$L__BB2_6:
	ld.global.f64 	%fd2, [%rd4];
	div.rn.f64 	%fd3, %fd1, %fd2;
	mad.lo.s32 	%r57, %r13, %r49, %r74;
	mul.wide.s32 	%rd18, %r57, 8;
	add.s64 	%rd19, %rd1, %rd18;
	ld.global.f64 	%fd4, [%rd19];
	add.f64 	%fd5, %fd4, %fd3;
	st.global.f64 	[%rd19], %fd5;
	ld.global.u32 	%r17, [%rd5];
	setp.eq.s32 	%p6, %r73, -2;
	mul.wide.u32 	%rd20, %r71, 4;
	add.s64 	%rd6, %rd2, %rd20;
	@%p6 bra 	$L__BB2_8;
	ld.global.u32 	%r75, [%rd6];
	bra.uni 	$L__BB2_9;
$L__BB2_8:
	ld.global.u32 	%r75, [%rd3];
$L__BB2_9:
	ld.global.f64 	%fd6, [%rd4];
	div.rn.f64 	%fd7, %fd1, %fd6;
	mad.lo.s32 	%r58, %r17, %r49, %r75;
	mul.wide.s32 	%rd21, %r58, 8;
	add.s64 	%rd22, %rd1, %rd21;
	ld.global.f64 	%fd8, [%rd22];
	add.f64 	%fd9, %fd8, %fd7;
	st.global.f64 	[%rd22], %fd9;
	ld.global.u32 	%r21, [%rd6];
	setp.eq.s32 	%p7, %r12, 1;
	add.s32 	%r59, %r71, 1;
	mul.wide.u32 	%rd23, %r59, 4;
	add.s64 	%rd7, %rd2, %rd23;
	@%p7 bra 	$L__BB2_11;
	ld.global.u32 	%r76, [%rd7];
	bra.uni 	$L__BB2_12;
$L__BB2_11:
	ld.global.u32 	%r76, [%rd3];
$L__BB2_12:
	ld.global.f64 	%fd10, [%rd4];
	div.rn.f64 	%fd11, %fd1, %fd10;
	mad.lo.s32 	%r60, %r21, %r49, %r76;
	mul.wide.s32 	%rd24, %r60, 8;
	add.s64 	%rd25, %rd1, %rd24;
	ld.global.f64 	%fd12, [%rd25];
	add.f64 	%fd13, %fd12, %fd11;
	st.global.f64 	[%rd25], %fd13;
	ld.global.u32 	%r25, [%rd7];
	setp.eq.s32 	%p8, %r12, 2;
	@%p8 bra 	$L__BB2_14;
	add.s32 	%r61, %r71, 2;
	mul.wide.u32 	%rd26, %r61, 4;
	add.s64 	%rd27, %rd2, %rd26;
	ld.global.u32 	%r77, [%rd27];
	bra.uni 	$L__BB2_15;
$L__BB2_14:
	ld.global.u32 	%r77, [%rd3];
$L__BB2_15:
	ld.global.f64 	%fd14, [%rd4];
	div.rn.f64 	%fd15, %fd1, %fd14;
	mad.lo.s32 	%r62, %r25, %r49, %r77;
	mul.wide.s32 	%rd28, %r62, 8;
	add.s64 	%rd29, %rd1, %rd28;
	ld.global.f64 	%fd16, [%rd29];
	add.f64 	%fd17, %fd16, %fd15;
	st.global.f64 	[%rd29], %fd17;
	add.s32 	%r73, %r73, -4;
	add.s32 	%r72, %r72, 4;
	add.s32 	%r71, %r71, 4;
	setp.ne.s32 	%p9, %r72, 0;
	@%p9 bra 	$L__BB2_3;
$L__BB2_16:
	setp.eq.s32 	%p10, %r4, 0;
	@%p10 bra 	$L__BB2_30;
	setp.eq.s32 	%p11, %r4, 1;
	@%p11 bra 	$L__BB2_25;
	add.s32 	%r33, %r81, %r2;
	mul.wide.u32 	%rd30, %r33, 4;
	add.s64 	%rd31, %rd2, %rd30;
	ld.global.u32 	%r34, [%rd31];
	setp.eq.s32 	%p12, %r81, %r3;
	add.s32 	%r63, %r33, 1;
	mul.wide.u32 	%rd32, %r63, 4;
	add.s64 	%rd8, %rd2, %rd32;
	@%p12 bra 	$L__BB2_20;
	ld.global.u32 	%r79, [%rd8];
	bra.uni 	$L__BB2_21;
$L__BB2_20:
	ld.global.u32 	%r79, [%rd3];
$L__BB2_21:
	ld.global.f64 	%fd18, [%rd4];
	div.rn.f64 	%fd19, %fd1, %fd18;
	mad.lo.s32 	%r64, %r34, %r49, %r79;
	mul.wide.s32 	%rd33, %r64, 8;
	add.s64 	%rd34, %rd1, %rd33;
	ld.global.f64 	%fd20, [%rd34];
	add.f64 	%fd21, %fd20, %fd19;
	st.global.f64 	[%rd34], %fd21;
	ld.global.u32 	%r38, [%rd8];
	add.s32 	%r65, %r49, -2;
	setp.eq.s32 	%p13, %r81, %r65;
	@%p13 bra 	$L__BB2_23;
	add.s32 	%r66, %r33, 2;
	mul.wide.u32 	%rd35, %r66, 4;
	add.s64 	%rd36, %rd2, %rd35;
	ld.global.u32 	%r80, [%rd36];
	bra.uni 	$L__BB2_24;
$L__BB2_23:
	ld.global.u32 	%r80, [%rd3];
$L__BB2_24:
	ld.global.f64 	%fd22, [%rd4];
	div.rn.f64 	%fd23, %fd1, %fd22;
	mad.lo.s32 	%r67, %r38, %r49, %r80;
	mul.wide.s32 	%rd37, %r67, 8;
	add.s64 	%rd38, %rd1, %rd37;
	ld.global.f64 	%fd24, [%rd38];
	add.f64 	%fd25, %fd24, %fd23;
	st.global.f64 	[%rd38], %fd25;
	add.s32 	%r81, %r81, 2;
$L__BB2_25:
	and.b32  	%r68, %r49, 1;
	setp.eq.b32 	%p14, %r68, 1;
	not.pred 	%p15, %p14;
	@%p15 bra 	$L__BB2_30;
	add.s32 	%r44, %r81, %r2;
	mul.wide.u32 	%rd39, %r44, 4;
	add.s64 	%rd40, %rd2, %rd39;
	ld.global.u32 	%r45, [%rd40];
	setp.eq.s32 	%p16, %r81, %r3;
	@%p16 bra 	$L__BB2_28;
	add.s32 	%r69, %r44, 1;
	mul.wide.u32 	%rd41, %r69, 4;
	add.s64 	%rd42, %rd2, %rd41;
	ld.global.u32 	%r82, [%rd42];
	bra.uni 	$L__BB2_29;
$L__BB2_28:
	ld.global.u32 	%r82, [%rd3];
$L__BB2_29:
	ld.global.f64 	%fd26, [%rd4];
	div.rn.f64 	%fd27, %fd1, %fd26;
	mad.lo.s32 	%r70, %r45, %r49, %r82;
	mul.wide.s32 	%rd43, %r70, 8;
	add.s64 	%rd44, %rd1, %rd43;
	ld.global.f64 	%fd28, [%rd44];
	add.f64 	%fd29, %fd28, %fd27;
	st.global.f64 	[%rd44], %fd29;
$L__BB2_30:
	ret;

}
	// .globl	_Z26pheromoneMatrixEvaporationPdii
.visible .entry _Z26pheromoneMatrixEvaporationPdii(
	.param .u64 .ptr .align 1 _Z26pheromoneMatrixEvaporationPdii_param_0,
	.param .u32 _Z26pheromoneMatrixEvaporationPdii_param_1,
	.param .u32 _Z26pheromoneMatrixEvaporationPdii_param_2
)
{
	.reg .pred 	%p<12>;
	.reg .b32 	%r<63>;
	.reg .b64 	%rd<61>;
	.reg .b64 	%fd<60>;

	ld.param.u64 	%rd2, [_Z26pheromoneMatrixEvaporationPdii_param_0];
	ld.param.u32 	%r24, [_Z26pheromoneMatrixEvaporationPdii_param_1];
	ld.param.u32 	%r25, [_Z26pheromoneMatrixEvaporationPdii_param_2];
	cvta.to.global.u64 	%rd1, %rd2;
	mov.u32 	%r26, %tid.x;
	mov.u32 	%r27, %ctaid.x;
	mad.lo.s32 	%r1, %r25, %r27, %r26;
	setp.ge.u32 	%p1, %r1, %r24;
	setp.lt.s32 	%p2, %r24, 1;
	or.pred  	%p3, %p1, %p2;
	@%p3 bra 	$L__BB3_13;
	mul.lo.s32 	%r2, %r1, %r24;
	ld.const.f64 	%fd1, [PHEROMONE_EVAPORATION_RATE];
	and.b32  	%r3, %r24, 15;
	setp.lt.u32 	%p4, %r24, 16;
	mov.b32 	%r59, 0;
	@%p4 bra 	$L__BB3_4;
	and.b32  	%r59, %r24, 2147483632;
	neg.s32 	%r57, %r59;
	add.s32 	%r56, %r2, 7;
$L__BB3_3:
	.pragma "nounroll";
	add.s32 	%r29, %r56, -7;
	mul.wide.u32 	%rd3, %r29, 8;
	add.s64 	%rd4, %rd1, %rd3;
	ld.global.f64 	%fd2, [%rd4];
	mul.f64 	%fd3, %fd2, %fd1;
	st.global.f64 	[%rd4], %fd3;
	add.s32 	%r30, %r56, -6;
	mul.wide.u32 	%rd5, %r30, 8;
	add.s64 	%rd6, %rd1, %rd5;
	ld.global.f64 	%fd4, [%rd6];
	mul.f64 	%fd5, %fd4, %fd1;
	st.global.f64 	[%rd6], %fd5;
	add.s32 	%r31, %r56, -5;
	mul.wide.u32 	%rd7, %r31, 8;
	add.s64 	%rd8, %rd1, %rd7;
	ld.global.f64 	%fd6, [%rd8];
	mul.f64 	%fd7, %fd6, %fd1;
	st.global.f64 	[%rd8], %fd7;
	add.s32 	%r32, %r56, -4;
	mul.wide.u32 	%rd9, %r32, 8;
	add.s64 	%rd10, %rd1, %rd9;
	ld.global.f64 	%fd8, [%rd10];
	mul.f64 	%fd9, %fd8, %fd1;
	st.global.f64 	[%rd10], %fd9;
	add.s32 	%r33, %r56, -3;
	mul.wide.u32 	%rd11, %r33, 8;
	add.s64 	%rd12, %rd1, %rd11;
	ld.global.f64 	%fd10, [%rd12];
	mul.f64 	%fd11, %fd10, %fd1;
	st.global.f64 	[%rd12], %fd11;
	add.s32 	%r34, %r56, -2;
	mul.wide.u32 	%rd13, %r34, 8;
	add.s64 	%rd14, %rd1, %rd13;
	ld.global.f64 	%fd12, [%rd14];
	mul.f64 	%fd13, %fd12, %fd1;
	st.global.f64 	[%rd14], %fd13;
	add.s32 	%r35, %r56, -1;
	mul.wide.u32 	%rd15, %r35, 8;
	add.s64 	%rd16, %rd1, %rd15;
	ld.global.f64 	%fd14, [%rd16];
	mul.f64 	%fd15, %fd14, %fd1;
	st.global.f64 	[%rd16], %fd15;
	add.s32 	%r36, %r56, 8;
	mul.wide.u32 	%rd17, %r56, 8;
	add.s64 	%rd18, %rd1, %rd17;
	ld.global.f64 	%fd16, [%rd18];
	mul.f64 	%fd17, %fd16, %fd1;
	st.global.f64 	[%rd18], %fd17;
	add.s32 	%r37, %r56, 1;
	mul.wide.u32 	%rd19, %r37, 8;
	add.s64 	%rd20, %rd1, %rd19;
	ld.global.f64 	%fd18, [%rd20];
	mul.f64 	%fd19, %fd18, %fd1;
	st.global.f64 	[%rd20], %fd19;
	add.s32 	%r38, %r56, 2;
	mul.wide.u32 	%rd21, %r38, 8;
	add.s64 	%rd22, %rd1, %rd21;
	ld.global.f64 	%fd20, [%rd22];
	mul.f64 	%fd21, %fd20, %fd1;
	st.global.f64 	[%rd22], %fd21;
	add.s32 	%r39, %r56, 3;
	mul.wide.u32 	%rd23, %r39, 8;
	add.s64 	%rd24, %rd1, %rd23;
	ld.global.f64 	%fd22, [%rd24];
	mul.f64 	%fd23, %fd22, %fd1;
	st.global.f64 	[%rd24], %fd23;
	add.s32 	%r40, %r56, 4;
	mul.wide.u32 	%rd25, %r40, 8;
	add.s64 	%rd26, %rd1, %rd25;
	ld.global.f64 	%fd24, [%rd26];
	mul.f64 	%fd25, %fd24, %fd1;
	st.global.f64 	[%rd26], %fd25;
	add.s32 	%r41, %r56, 5;
	mul.wide.u32 	%rd27, %r41, 8;
	add.s64 	%rd28, %rd1, %rd27;
	ld.global.f64 	%fd26, [%rd28];
	mul.f64 	%fd27, %fd26, %fd1;
	st.global.f64 	[%rd28], %fd27;
	add.s32 	%r42, %r56, 6;
	mul.wide.u32 	%rd29, %r42, 8;
	add.s64 	%rd30, %rd1, %rd29;
	ld.global.f64 	%fd28, [%rd30];
	mul.f64 	%fd29, %fd28, %fd1;
	st.global.f64 	[%rd30], %fd29;
	add.s32 	%r43, %r56, 7;
	mul.wide.u32 	%rd31, %r43, 8;
	add.s64 	%rd32, %rd1, %rd31;
	ld.global.f64 	%fd30, [%rd32];
	mul.f64 	%fd31, %fd30, %fd1;
	st.global.f64 	[%rd32], %fd31;
	mul.wide.u32 	%rd33, %r36, 8;
	add.s64 	%rd34, %rd1, %rd33;
	ld.global.f64 	%fd32, [%rd34];
	mul.f64 	%fd33, %fd32, %fd1;
	st.global.f64 	[%rd34], %fd33;
	add.s32 	%r57, %r57, 16;
	add.s32 	%r56, %r56, 16;
	setp.ne.s32 	%p5, %r57, 0;
	@%p5 bra 	$L__BB3_3;
$L__BB3_4:
	setp.eq.s32 	%p6, %r3, 0;
	@%p6 bra 	$L__BB3_13;
	and.b32  	%r12, %r24, 7;
	setp.lt.u32 	%p7, %r3, 8;
	@%p7 bra 	$L__BB3_7;
	add.s32 	%r44, %r59, %r2;
	mul.wide.u32 	%rd35, %r44, 8;
	add.s64 	%rd36, %rd1, %rd35;
	ld.global.f64 	%fd34, [%rd36];
	mul.f64 	%fd35, %fd34, %fd1;
	st.global.f64 	[%rd36], %fd35;
	add.s32 	%r45, %r44, 1;
	mul.wide.u32 	%rd37, %r45, 8;
	add.s64 	%rd38, %rd1, %rd37;
	ld.global.f64 	%fd36, [%rd38];
	mul.f64 	%fd37, %fd36, %fd1;
	st.global.f64 	[%rd38], %fd37;
	add.s32 	%r46, %r44, 2;
	mul.wide.u32 	%rd39, %r46, 8;
	add.s64 	%rd40, %rd1, %rd39;
	ld.global.f64 	%fd38, [%rd40];
	mul.f64 	%fd39, %fd38, %fd1;
	st.global.f64 	[%rd40], %fd39;
	add.s32 	%r47, %r44, 3;
	mul.wide.u32 	%rd41, %r47, 8;
	add.s64 	%rd42, %rd1, %rd41;
	ld.global.f64 	%fd40, [%rd42];
	mul.f64 	%fd41, %fd40, %fd1;
	st.global.f64 	[%rd42], %fd41;
	add.s32 	%r48, %r44, 4;
	mul.wide.u32 	%rd43, %r48, 8;
	add.s64 	%rd44, %rd1, %rd43;
	ld.global.f64 	%fd42, [%rd44];
	mul.f64 	%fd43, %fd42, %fd1;
	st.global.f64 	[%rd44], %fd43;
	add.s32 	%r49, %r44, 5;
	mul.wide.u32 	%rd45, %r49, 8;
	add.s64 	%rd46, %rd1, %rd45;
	ld.global.f64 	%fd44, [%rd46];
	mul.f64 	%fd45, %fd44, %fd1;
	st.global.f64 	[%rd46], %fd45;
	add.s32 	%r50, %r44, 6;
	mul.wide.u32 	%rd47, %r50, 8;
	add.s64 	%rd48, %rd1, %rd47;
	ld.global.f64 	%fd46, [%rd48];
	mul.f64 	%fd47, %fd46, %fd1;
	st.global.f64 	[%rd48], %fd47;
	add.s32 	%r51, %r44, 7;
	mul.wide.u32 	%rd49, %r51, 8;
	add.s64 	%rd50, %rd1, %rd49;
	ld.global.f64 	%fd48, [%rd50];
	mul.f64 	%fd49, %fd48, %fd1;
	st.global.f64 	[%rd50], %fd49;
	add.s32 	%r59, %r59, 8;
$L__BB3_7:
	setp.eq.s32 	%p8, %r12, 0;
	@%p8 bra 	$L__BB3_13;
	and.b32  	%r15, %r24, 3;
	setp.lt.u32 	%p9, %r12, 4;
	@%p9 bra 	$L__BB3_10;
	add.s32 	%r52, %r59, %r2;
	mul.wide.u32 	%rd51, %r52, 8;
	add.s64 	%rd52, %rd1, %rd51;
	ld.global.f64 	%fd50, [%rd52];
	mul.f64 	%fd51, %fd50, %fd1;
	st.global.f64 	[%rd52], %fd51;
	add.s32 	%r53, %r52, 1;
	mul.wide.u32 	%rd53, %r53, 8;
	add.s64 	%rd54, %rd1, %rd53;
	ld.global.f64 	%fd52, [%rd54];
	mul.f64 	%fd53, %fd52, %fd1;
	st.global.f64 	[%rd54], %fd53;
	add.s32 	%r54, %r52, 2;
	mul.wide.u32 	%rd55, %r54, 8;
	add.s64 	%rd56, %rd1, %rd55;
	ld.global.f64 	%fd54, [%rd56];
	mul.f64 	%fd55, %fd54, %fd1;
	st.global.f64 	[%rd56], %fd55;
	add.s32 	%r55, %r52, 3;
	mul.wide.u32 	%rd57, %r55, 8;
	add.s64 	%rd58, %rd1, %rd57;
	ld.global.f64 	%fd56, [%rd58];
	mul.f64 	%fd57, %fd56, %fd1;
	st.global.f64 	[%rd58], %fd57;
	add.s32 	%r59, %r59, 4;
$L__BB3_10:
	setp.eq.s32 	%p10, %r15, 0;
	@%p10 bra 	$L__BB3_13;
	add.s32 	%r62, %r59, %r2;
	neg.s32 	%r61, %r15;
$L__BB3_12:
	.pragma "nounroll";
	mul.wide.u32 	%rd59, %r62, 8;
	add.s64 	%rd60, %rd1, %rd59;
	ld.global.f64 	%fd58, [%rd60];
	mul.f64 	%fd59, %fd58, %fd1;
	st.global.f64 	[%rd60], %fd59;
	add.s32 	%r62, %r62, 1;
	add.s32 	%r61, %r61, 1;
	setp.ne.s32 	%p11, %r61, 0;
	@%p11 bra 	$L__BB3_12;
$L__BB3_13:
	ret;

}
	// .globl	_Z13distanceResetPdiii
.visible .entry _Z13distanceResetPdiii(
	.param .u64 .ptr .align 1 _Z13distanceResetPdiii_param_0,
	.param .u32 _Z13distanceResetPdiii_param_1,
	.param .u32 _Z13distanceResetPdiii_param_2,
	.param .u32 _Z13distanceResetPdiii_param_3
)
{
	.reg .pred 	%p<10>;
	.reg .b32 	%r<23>;
	.reg .b64 	%rd<20>;

	ld.param.u64 	%rd8, [_Z13distanceResetPdiii_param_0];
	ld.param.u32 	%r16, [_Z13distanceResetPdiii_param_1];
	cvta.to.global.u64 	%rd1, %rd8;
	setp.lt.s32 	%p1, %r16, 1;
	@%p1 bra 	$L__BB4_13;
	and.b32  	%r1, %r16, 15;
	setp.lt.u32 	%p2, %r16, 16;
	mov.b32 	%r20, 0;
	@%p2 bra 	$L__BB4_4;
	and.b32  	%r20, %r16, 2147483632;
	neg.s32 	%r18, %r20;
	add.s64 	%rd18, %rd1, 64;
$L__BB4_3:
	.pragma "nounroll";
	mov.b64 	%rd9, 0;
	st.global.u64 	[%rd18+-64], %rd9;
	st.global.u64 	[%rd18+-56], %rd9;
	st.global.u64 	[%rd18+-48], %rd9;
	st.global.u64 	[%rd18+-40], %rd9;
	st.global.u64 	[%rd18+-32], %rd9;
	st.global.u64 	[%rd18+-24], %rd9;
	st.global.u64 	[%rd18+-16], %rd9;
	st.global.u64 	[%rd18+-8], %rd9;
	st.global.u64 	[%rd18], %rd9;
	st.global.u64 	[%rd18+8], %rd9;
	st.global.u64 	[%rd18+16], %rd9;
	st.global.u64 	[%rd18+24], %rd9;
	st.global.u64 	[%rd18+32], %rd9;
	st.global.u64 	[%rd18+40], %rd9;
	st.global.u64 	[%rd18+48], %rd9;
	st.global.u64 	[%rd18+56], %rd9;
	add.s32 	%r18, %r18, 16;
	add.s64 	%rd18, %rd18, 128;
	setp.ne.s32 	%p3, %r18, 0;
	@%p3 bra 	$L__BB4_3;
$L__BB4_4:
	setp.eq.s32 	%p4, %r1, 0;
	@%p4 bra 	$L__BB4_13;
	and.b32  	%r7, %r16, 7;
	setp.lt.u32 	%p5, %r1, 8;
	@%p5 bra 	$L__BB4_7;
	mul.wide.u32 	%rd10, %r20, 8;
	add.s64 	%rd11, %rd1, %rd10;
	mov.b64 	%rd12, 0;
	st.global.u64 	[%rd11], %rd12;
	st.global.u64 	[%rd11+8], %rd12;
	st.global.u64 	[%rd11+16], %rd12;
	st.global.u64 	[%rd11+24], %rd12;
	st.global.u64 	[%rd11+32], %rd12;
	st.global.u64 	[%rd11+40], %rd12;
	st.global.u64 	[%rd11+48], %rd12;
	st.global.u64 	[%rd11+56], %rd12;
	add.s32 	%r20, %r20, 8;
$L__BB4_7:
	setp.eq.s32 	%p6, %r7, 0;
	@%p6 bra 	$L__BB4_13;
	and.b32  	%r10, %r16, 3;
	setp.lt.u32 	%p7, %r7, 4;
	@%p7 bra 	$L__BB4_10;
	mul.wide.u32 	%rd13, %r20, 8;
	add.s64 	%rd14, %rd1, %rd13;
	mov.b64 	%rd15, 0;
	st.global.u64 	[%rd14], %rd15;
	st.global.u64 	[%rd14+8], %rd15;
	st.global.u64 	[%rd14+16], %rd15;
	st.global.u64 	[%rd14+24], %rd15;
	add.s32 	%r20, %r20, 4;
$L__BB4_10:
	setp.eq.s32 	%p8, %r10, 0;
	@%p8 bra 	$L__BB4_13;
	mul.wide.u32 	%rd16, %r20, 8;
	add.s64 	%rd19, %rd1, %rd16;
	neg.s32 	%r22, %r10;
$L__BB4_12:
	.pragma "nounroll";
	mov.b64 	%rd17, 0;
	st.global.u64 	[%rd19], %rd17;
	add.s64 	%rd19, %rd19, 8;
	add.s32 	%r22, %r22, 1;
	setp.ne.s32 	%p9, %r22, 0;
	@%p9 bra 	$L__BB4_12;
$L__BB4_13:
	ret;

}
.func  (.param .b64 func_retval0) __internal_accurate_pow(
	.param .b64 __internal_accurate_pow_param_0,
	.param .b64 __internal_accurate_pow_param_1
)
{
	.reg .pred 	%p<8>;
	.reg .b32 	%r<49>;
	.reg .b32 	%f<3>;
	.reg .b64 	%fd<109>;

	ld.param.f64 	%fd10, [__internal_accurate_pow_param_0];
	ld.param.f64 	%fd11, [__internal_accurate_pow_param_1];
	{
	.reg .b32 %temp; 
	mov.b64 	{%temp, %r46}, %fd10;
	}
	{
	.reg .b32 %temp; 
	mov.b64 	{%r45, %temp}, %fd10;
	}
	shr.u32 	%r47, %r46, 20;
	setp.gt.u32 	%p1, %r46, 1048575;
	@%p1 bra 	$L__BB5_2;
	mul.f64 	%fd12, %fd10, 0d4350000000000000;
	{
	.reg .b32 %temp; 
	mov.b64 	{%temp, %r46}, %fd12;
	}
	{
	.reg .b32 %temp; 
	mov.b64 	{%r45, %temp}, %fd12;
	}
	shr.u32 	%r16, %r46, 20;
	add.s32 	%r47, %r16, -54;
$L__BB5_2:
	add.s32 	%r48, %r47, -1023;
	and.b32  	%r17, %r46, -2146435073;
	or.b32  	%r18, %r17, 1072693248;
	mov.b64 	%fd107, {%r45, %r18};
	setp.lt.u32 	%p2, %r18, 1073127583;
	@%p2 bra 	$L__BB5_4;
	{
	.reg .b32 %temp; 
	mov.b64 	{%r19, %temp}, %fd107;
	}
	{
	.reg .b32 %temp; 
	mov.b64 	{%temp, %r20}, %fd107;
	}
	add.s32 	%r21, %r20, -1048576;
	mov.b64 	%fd107, {%r19, %r21};
	add.s32 	%r48, %r47, -1022;
$L__BB5_4:
	add.f64 	%fd13, %fd107, 0dBFF0000000000000;
	add.f64 	%fd14, %fd107, 0d3FF0000000000000;
	rcp.approx.ftz.f64 	%fd15, %fd14;
	neg.f64 	%fd16, %fd14;
	fma.rn.f64 	%fd17, %fd16, %fd15, 0d3FF0000000000000;
	fma.rn.f64 	%fd18, %fd17, %fd17, %fd17;
	fma.rn.f64 	%fd19, %fd18, %fd15, %fd15;
	mul.f64 	%fd20, %fd13, %fd19;
	fma.rn.f64 	%fd21, %fd13, %fd19, %fd20;
	mul.f64 	%fd22, %fd21, %fd21;
	fma.rn.f64 	%fd23, %fd22, 0d3EB0F5FF7D2CAFE2, 0d3ED0F5D241AD3B5A;
	fma.rn.f64 	%fd24, %fd23, %fd22, 0d3EF3B20A75488A3F;
	fma.rn.f64 	%fd25, %fd24, %fd22, 0d3F1745CDE4FAECD5;
	fma.rn.f64 	%fd26, %fd25, %fd22, 0d3F3C71C7258A578B;
	fma.rn.f64 	%fd27, %fd26, %fd22, 0d3F6249249242B910;
	fma.rn.f64 	%fd28, %fd27, %fd22, 0d3F89999999999DFB;
	sub.f64 	%fd29, %fd13, %fd21;
	add.f64 	%fd30, %fd29, %fd29;
	neg.f64 	%fd31, %fd21;
	fma.rn.f64 	%fd32, %fd31, %fd13, %fd30;
	mul.f64 	%fd33, %fd19, %fd32;
	fma.rn.f64 	%fd34, %fd22, %fd28, 0d3FB5555555555555;
	mov.f64 	%fd35, 0d3FB5555555555555;
	sub.f64 	%fd36, %fd35, %fd34;
	fma.rn.f64 	%fd37, %fd22, %fd28, %fd36;
	add.f64 	%fd38, %fd37, 0dBC46A4CB00B9E7B0;
	add.f64 	%fd39, %fd34, %fd38;
	sub.f64 	%fd40, %fd34, %fd39;
	add.f64 	%fd41, %fd38, %fd40;
	mul.rn.f64 	%fd42, %fd21, %fd21;
	neg.f64 	%fd43, %fd42;
	fma.rn.f64 	%fd44, %fd21, %fd21, %fd43;
	{
	.reg .b32 %temp; 
	mov.b64 	{%r22, %temp}, %fd33;
	}
	{
	.reg .b32 %temp; 
	mov.b64 	{%temp, %r23}, %fd33;
	}
	add.s32 	%r24, %r23, 1048576;
	mov.b64 	%fd45, {%r22, %r24};
	fma.rn.f64 	%fd46, %fd21, %fd45, %fd44;
	mul.rn.f64 	%fd47, %fd42, %fd21;
	neg.f64 	%fd48, %fd47;
	fma.rn.f64 	%fd49, %fd42, %fd21, %fd48;
	fma.rn.f64 	%fd50, %fd42, %fd33, %fd49;
	fma.rn.f64 	%fd51, %fd46, %fd21, %fd50;
	mul.rn.f64 	%fd52, %fd39, %fd47;
	neg.f64 	%fd53, %fd52;
	fma.rn.f64 	%fd54, %fd39, %fd47, %fd53;
	fma.rn.f64 	%fd55, %fd39, %fd51, %fd54;
	fma.rn.f64 	%fd56, %fd41, %fd47, %fd55;
	add.f64 	%fd57, %fd52, %fd56;
	sub.f64 	%fd58, %fd52, %fd57;
	add.f64 	%fd59, %fd56, %fd58;
	add.f64 	%fd60, %fd21, %fd57;
	sub.f64 	%fd61, %fd21, %fd60;
	add.f64 	%fd62, %fd57, %fd61;
	add.f64 	%fd63, %fd59, %fd62;
	add.f64 	%fd64, %fd33, %fd63;
	add.f64 	%fd65, %fd60, %fd64;
	sub.f64 	%fd66, %fd60, %fd65;
	add.f64 	%fd67, %fd64, %fd66;
	xor.b32  	%r25, %r48, -2147483648;
	mov.b32 	%r26, 1127219200;
	mov.b64 	%fd68, {%r25, %r26};
	mov.b32 	%r27, -2147483648;
	mov.b64 	%fd69, {%r27, %r26};
	sub.f64 	%fd70, %fd68, %fd69;
	fma.rn.f64 	%fd71, %fd70, 0d3FE62E42FEFA39EF, %fd65;
	fma.rn.f64 	%fd72, %fd70, 0dBFE62E42FEFA39EF, %fd71;
	sub.f64 	%fd73, %fd72, %fd65;
	sub.f64 	%fd74, %fd67, %fd73;
	fma.rn.f64 	%fd75, %fd70, 0d3C7ABC9E3B39803F, %fd74;
	add.f64 	%fd76, %fd71, %fd75;
	sub.f64 	%fd77, %fd71, %fd76;
	add.f64 	%fd78, %fd75, %fd77;
	{
	.reg .b32 %temp; 
	mov.b64 	{%temp, %r28}, %fd11;
	}
	{
	.reg .b32 %temp; 
	mov.b64 	{%r29, %temp}, %fd11;
	}
	shl.b32 	%r30, %r28, 1;
	setp.gt.u32 	%p3, %r30, -33554433;
	and.b32  	%r31, %r28, -15728641;
	selp.b32 	%r32, %r31, %r28, %p3;
	mov.b64 	%fd79, {%r29, %r32};
	mul.rn.f64 	%fd80, %fd76, %fd79;
	neg.f64 	%fd81, %fd80;
	fma.rn.f64 	%fd82, %fd76, %fd79, %fd81;
	fma.rn.f64 	%fd83, %fd78, %fd79, %fd82;
	add.f64 	%fd4, %fd80, %fd83;
	sub.f64 	%fd84, %fd80, %fd4;
	add.f64 	%fd5, %fd83, %fd84;
	fma.rn.f64 	%fd85, %fd4, 0d3FF71547652B82FE, 0d4338000000000000;
	{
	.reg .b32 %temp; 
	mov.b64 	{%r13, %temp}, %fd85;
	}
	mov.f64 	%fd86, 0dC338000000000000;
	add.rn.f64 	%fd87, %fd85, %fd86;
	fma.rn.f64 	%fd88, %fd87, 0dBFE62E42FEFA39EF, %fd4;
	fma.rn.f64 	%fd89, %fd87, 0dBC7ABC9E3B39803F, %fd88;
	fma.rn.f64 	%fd90, %fd89, 0d3E5ADE1569CE2BDF, 0d3E928AF3FCA213EA;
	fma.rn.f64 	%fd91, %fd90, %fd89, 0d3EC71DEE62401315;
	fma.rn.f64 	%fd92, %fd91, %fd89, 0d3EFA01997C89EB71;
	fma.rn.f64 	%fd93, %fd92, %fd89, 0d3F2A01A014761F65;
	fma.rn.f64 	%fd94, %fd93, %fd89, 0d3F56C16C1852B7AF;
	fma.rn.f64 	%fd95, %fd94, %fd89, 0d3F81111111122322;
	fma.rn.f64 	%fd96, %fd95, %fd89, 0d3FA55555555502A1;
	fma.rn.f64 	%fd97, %fd96, %fd89, 0d3FC5555555555511;
	fma.rn.f64 	%fd98, %fd97, %fd89, 0d3FE000000000000B;
	fma.rn.f64 	%fd99, %fd98, %fd89, 0d3FF0000000000000;
	fma.rn.f64 	%fd100, %fd99, %fd89, 0d3FF0000000000000;
	{
	.reg .b32 %temp; 
	mov.b64 	{%r14, %temp}, %fd100;
	}
	{
	.reg .b32 %temp; 
	mov.b64 	{%temp, %r15}, %fd100;
	}
	shl.b32 	%r33, %r13, 20;
	add.s32 	%r34, %r33, %r15;
	mov.b64 	%fd108, {%r14, %r34};
	{
	.reg .b32 %temp; 
	mov.b64 	{%temp, %r35}, %fd4;
	}
	mov.b32 	%f2, %r35;
	abs.f32 	%f1, %f2;
	setp.lt.f32 	%p4, %f1, 0f4086232B;
	@%p4 bra 	$L__BB5_7;
	setp.lt.f64 	%p5, %fd4, 0d0000000000000000;
	add.f64 	%fd101, %fd4, 0d7FF0000000000000;
	selp.f64 	%fd108, 0d0000000000000000, %fd101, %p5;
	setp.geu.f32 	%p6, %f1, 0f40874800;
	@%p6 bra 	$L__BB5_7;
	shr.u32 	%r36, %r13, 31;
	add.s32 	%r37, %r13, %r36;
	shr.s32 	%r38, %r37, 1;
	shl.b32 	%r39, %r38, 20;
	add.s32 	%r40, %r15, %r39;
	mov.b64 	%fd102, {%r14, %r40};
	sub.s32 	%r41, %r13, %r38;
	shl.b32 	%r42, %r41, 20;
	add.s32 	%r43, %r42, 1072693248;
	mov.b32 	%r44, 0;
	mov.b64 	%fd103, {%r44, %r43};
	mul.f64 	%fd108, %fd103, %fd102;
$L__BB5_7:
	abs.f64 	%fd104, %fd108;
	setp.eq.f64 	%p7, %fd104, 0d7FF0000000000000;
	fma.rn.f64 	%fd105, %fd108, %fd5, %fd108;
	selp.f64 	%fd106, %fd108, %fd105, %p7;
	st.param.f64 	[func_retval0], %fd106;
	ret;

}


// ===== COMPILED SASS (sm_100) =====

	.target	sm_100

	.elftype	@"ET_EXEC"


//--------------------- .note.nv.tkinfo           --------------------------
	.section	.note.nv.tkinfo,"",@"SHT_NOTE"
	.sectionflags	@"SHF_NOTE_NV_TKINFO"
	.tkinfo
        /*0018*/ 	.word	0x00000002
        /*0030*/ 	.string	""
        /*0030*/ 	.string	"ptxas"
        /*0030*/ 	.string	"Cuda compilation tools, release 13.0, V13.0.88"
        /*0030*/ 	.string	"Build cuda_13.0.r13.0/compiler.36424714_0"
        /*0030*/ 	.string	"-arch sm_100 -m 64 "



//--------------------- .note.nv.cuinfo           --------------------------
	.section	.note.nv.cuinfo,"",@"SHT_NOTE"
	.sectionflags	@"SHF_NOTE_NV_CUINFO"
        /*0018*/ 	.short	0x0002
        /*001a*/ 	.short	0x0064
        /*001c*/ 	.short	0x0082
	.zero		2


//--------------------- .nv.info                  --------------------------
	.section	.nv.info,"",@"SHT_CUDA_INFO"
	.align	4


	//----- nvinfo : EIATTR_REGCOUNT
	.align		4
        /*0000*/ 	.byte	0x04, 0x2f
        /*0002*/ 	.short	(.L_15 - .L_14)
	.align		4
.L_14:
        /*0004*/ 	.word	index@(_Z8move_antPdS_P17curandStateXORWOWS_PiS2_iiii)
        /*0008*/ 	.word	0x00000034


	//----- nvinfo : EIATTR_FRAME_SIZE
	.align		4
.L_15:
        /*000c*/ 	.byte	0x04, 0x11
        /*000e*/ 	.short	(.L_17 - .L_16)
	.align		4
.L_16:
        /*0010*/ 	.word	index@($_Z8move_antPdS_P17curandStateXORWOWS_PiS2_iiii$__internal_accurate_pow)
        /*0014*/ 	.word	0x00000018


	//----- nvinfo : EIATTR_FRAME_SIZE
	.align		4
.L_17:
        /*0018*/ 	.byte	0x04, 0x11
        /*001a*/ 	.short	(.L_19 - .L_18)
	.align		4
.L_18:
        /*001c*/ 	.word	index@($__internal_2_$__cuda_sm20_div_rn_f64_full)
        /*0020*/ 	.word	0x00000018


	//----- nvinfo : EIATTR_FRAME_SIZE
	.align		4
.L_19:
        /*0024*/ 	.byte	0x04, 0x11
        /*0026*/ 	.short	(.L_21 - .L_20)
	.align		4
.L_20:
        /*0028*/ 	.word	index@($__internal_1_$__cuda_sm20_dblrcp_rn_slowpath_v3)
        /*002c*/ 	.word	0x00000018


	//----- nvinfo : EIATTR_FRAME_SIZE
	.align		4
.L_21:
        /*0030*/ 	.byte	0x04, 0x11
        /*0032*/ 	.short	(.L_23 - .L_22)
	.align		4
.L_22:
        /*0034*/ 	.word	index@(_Z8move_antPdS_P17curandStateXORWOWS_PiS2_iiii)
        /*0038*/ 	.word	0x00000018


	//----- nvinfo : EIATTR_REGCOUNT
	.align		4
.L_23:
        /*003c*/ 	.byte	0x04, 0x2f
        /*003e*/ 	.short	(.L_25 - .L_24)
	.align		4
.L_24:
        /*0040*/ 	.word	index@(_Z19setup_curand_statesP17curandStateXORWOWmii)
        /*0044*/ 	.word	0x0000001f


	//----- nvinfo : EIATTR_FRAME_SIZE
	.align		4
.L_25:
        /*0048*/ 	.byte	0x04, 0x11
        /*004a*/ 	.short	(.L_27 - .L_26)
	.align		4
.L_26:
        /*004c*/ 	.word	index@(_Z19setup_curand_statesP17curandStateXORWOWmii)
        /*0050*/ 	.word	0x00000000


	//----- nvinfo : EIATTR_REGCOUNT
	.align		4
.L_27:
        /*0054*/ 	.byte	0x04, 0x2f
        /*0056*/ 	.short	(.L_29 - .L_28)
	.align		4
.L_28:
        /*0058*/ 	.word	index@(_Z15pheromoneAdjustPdiPiS_iii)
        /*005c*/ 	.word	0x00000026


	//----- nvinfo : EIATTR_FRAME_SIZE
	.align		4
.L_29:
        /*0060*/ 	.byte	0x04, 0x11
        /*0062*/ 	.short	(.L_31 - .L_30)
	.align		4
.L_30:
        /*0064*/ 	.word	index@($__internal_0_$__cuda_sm20_div_rn_f64_full)
        /*0068*/ 	.word	0x00000000


	//----- nvinfo : EIATTR_FRAME_SIZE
	.align		4
.L_31:
        /*006c*/ 	.byte	0x04, 0x11
        /*006e*/ 	.short	(.L_33 - .L_32)
	.align		4
.L_32:
        /*0070*/ 	.word	index@(_Z15pheromoneAdjustPdiPiS_iii)
        /*0074*/ 	.word	0x00000000


	//----- nvinfo : EIATTR_REGCOUNT
	.align		4
.L_33:
        /*0078*/ 	.byte	0x04, 0x2f
        /*007a*/ 	.short	(.L_35 - .L_34)
	.align		4
.L_34:
        /*007c*/ 	.word	index@(_Z26pheromoneMatrixEvaporationPdii)
        /*0080*/ 	.word	0x0000001c


	//----- nvinfo : EIATTR_FRAME_SIZE
	.align		4
.L_35:
        /*0084*/ 	.byte	0x04, 0x11
        /*0086*/ 	.short	(.L_37 - .L_36)
	.align		4
.L_36:
        /*0088*/ 	.word	index@(_Z26pheromoneMatrixEvaporationPdii)
        /*008c*/ 	.word	0x00000000


	//----- nvinfo : EIATTR_REGCOUNT
	.align		4
.L_37:
        /*0090*/ 	.byte	0x04, 0x2f
        /*0092*/ 	.short	(.L_39 - .L_38)
	.align		4
.L_38:
        /*0094*/ 	.word	index@(_Z13distanceResetPdiii)
        /*0098*/ 	.word	0x0000000b


	//----- nvinfo : EIATTR_FRAME_SIZE
	.align		4
.L_39:
        /*009c*/ 	.byte	0x04, 0x11
        /*009e*/ 	.short	(.L_41 - .L_40)
	.align		4
.L_40:
        /*00a0*/ 	.word	index@(_Z13distanceResetPdiii)
        /*00a4*/ 	.word	0x00000000


	//----- nvinfo : EIATTR_MIN_STACK_SIZE
	.align		4
.L_41:
        /*00a8*/ 	.byte	0x04, 0x12
        /*00aa*/ 	.short	(.L_43 - .L_42)
	.align		4
.L_42:
        /*00ac*/ 	.word	index@(_Z13distanceResetPdiii)
        /*00b0*/ 	.word	0x00000000


	//----- nvinfo : EIATTR_MIN_STACK_SIZE
	.align		4
.L_43:
        /*00b4*/ 	.byte	0x04, 0x12
        /*00b6*/ 	.short	(.L_45 - .L_44)
	.align		4
.L_44:
        /*00b8*/ 	.word	index@(_Z26pheromoneMatrixEvaporationPdii)
        /*00bc*/ 	.word	0x00000000


	//----- nvinfo : EIATTR_MIN_STACK_SIZE
	.align		4
.L_45:
        /*00c0*/ 	.byte	0x04, 0x12
        /*00c2*/ 	.short	(.L_47 - .L_46)
	.align		4
.L_46:
        /*00c4*/ 	.word	index@(_Z15pheromoneAdjustPdiPiS_iii)
        /*00c8*/ 	.word	0x00000000


	//----- nvinfo : EIATTR_MIN_STACK_SIZE
	.align		4
.L_47:
        /*00cc*/ 	.byte	0x04, 0x12
        /*00ce*/ 	.short	(.L_49 - .L_48)
	.align		4
.L_48:
        /*00d0*/ 	.word	index@(_Z19setup_curand_statesP17curandStateXORWOWmii)
        /*00d4*/ 	.word	0x00000000


	//----- nvinfo : EIATTR_MIN_STACK_SIZE
	.align		4
.L_49:
        /*00d8*/ 	.byte	0x04, 0x12
        /*00da*/ 	.short	(.L_51 - .L_50)
	.align		4
.L_50:
        /*00dc*/ 	.word	index@(_Z8move_antPdS_P17curandStateXORWOWS_PiS2_iiii)
        /*00e0*/ 	.word	0x00000018
.L_51:


//--------------------- .nv.compat                --------------------------
	.section	.nv.compat,"",@"SHT_CUDA_COMPAT_INFO"
	.align	4
        /*0000*/ 	.byte	0x02, 0x09, 0x00, 0x00, 0x02, 0x02, 0x01, 0x00, 0x02, 0x05, 0x05, 0x00, 0x03, 0x07, 0x01, 0x01
        /*0010*/ 	.byte	0x02, 0x03, 0x00, 0x00, 0x02, 0x06, 0x01, 0x00, 0x04, 0x0b, 0x08, 0x00, 0x01, 0x00, 0x00, 0x00
        /*0020*/ 	.byte	0x00, 0x00, 0x00, 0x00


//--------------------- .nv.info._Z13distanceResetPdiii --------------------------
	.section	.nv.info._Z13distanceResetPdiii,"",@"SHT_CUDA_INFO"
	.sectionflags	@""
	.align	4


	//----- nvinfo : EIATTR_CUDA_API_VERSION
	.align		4
        /*0000*/ 	.byte	0x04, 0x37
        /*0002*/ 	.short	(.L_53 - .L_52)
.L_52:
        /*0004*/ 	.word	0x00000082


	//----- nvinfo : EIATTR_KPARAM_INFO
	.align		4
.L_53:
        /*0008*/ 	.byte	0x04, 0x17
        /*000a*/ 	.short	(.L_55 - .L_54)
.L_54:
        /*000c*/ 	.word	0x00000000
        /*0010*/ 	.short	0x0003
        /*0012*/ 	.short	0x0010
        /*0014*/ 	.byte	0x00, 0xf0, 0x11, 0x00


	//----- nvinfo : EIATTR_KPARAM_INFO
	.align		4
.L_55:
        /*0018*/ 	.byte	0x04, 0x17
        /*001a*/ 	.short	(.L_57 - .L_56)
.L_56:
        /*001c*/ 	.word	0x00000000
        /*0020*/ 	.short	0x0002
        /*0022*/ 	.short	0x000c
        /*0024*/ 	.byte	0x00, 0xf0, 0x11, 0x00


	//----- nvinfo : EIATTR_KPARAM_INFO
	.align		4
.L_57:
        /*0028*/ 	.byte	0x04, 0x17
        /*002a*/ 	.short	(.L_59 - .L_58)
.L_58:
        /*002c*/ 	.word	0x00000000
        /*0030*/ 	.short	0x0001
        /*0032*/ 	.short	0x0008
        /*0034*/ 	.byte	0x00, 0xf0, 0x11, 0x00


	//----- nvinfo : EIATTR_KPARAM_INFO
	.align		4
.L_59:
        /*0038*/ 	.byte	0x04, 0x17
        /*003a*/ 	.short	(.L_61 - .L_60)
.L_60:
        /*003c*/ 	.word	0x00000000
        /*0040*/ 	.short	0x0000
        /*0042*/ 	.short	0x0000
        /*0044*/ 	.byte	0x00, 0xf5, 0x21, 0x00


	//----- nvinfo : EIATTR_SPARSE_MMA_MASK
	.align		4
.L_61:
        /*0048*/ 	.byte	0x03, 0x50
        /*004a*/ 	.short	0x0000


	//----- nvinfo : EIATTR_MAXREG_COUNT
	.align		4
        /*004c*/ 	.byte	0x03, 0x1b
        /*004e*/ 	.short	0x00ff


	//----- nvinfo : EIATTR_MERCURY_ISA_VERSION
	.align		4
        /*0050*/ 	.byte	0x03, 0x5f
        /*0052*/ 	.short	0x0101


	//----- nvinfo : EIATTR_VRC_CTA_INIT_COUNT
	.align		4
        /*0054*/ 	.byte	0x02, 0x4a
	.zero		1
	.zero		1


	//----- nvinfo : EIATTR_EXIT_INSTR_OFFSETS
	.align		4
        /*0058*/ 	.byte	0x04, 0x1c
        /*005a*/ 	.short	(.L_63 - .L_62)


	//   ....[0]....
.L_62:
        /*005c*/ 	.word	0x00000030


	//   ....[1]....
        /*0060*/ 	.word	0x00000280


	//   ....[2]....
        /*0064*/ 	.word	0x00000380


	//   ....[3]....
        /*0068*/ 	.word	0x00000440


	//   ....[4]....
        /*006c*/ 	.word	0x000004e0


	//----- nvinfo : EIATTR_CBANK_PARAM_SIZE
	.align		4
.L_63:
        /*0070*/ 	.byte	0x03, 0x19
        /*0072*/ 	.short	0x0014


	//----- nvinfo : EIATTR_PARAM_CBANK
	.align		4
        /*0074*/ 	.byte	0x04, 0x0a
        /*0076*/ 	.short	(.L_65 - .L_64)
	.align		4
.L_64:
        /*0078*/ 	.word	index@(.nv.constant0._Z13distanceResetPdiii)
        /*007c*/ 	.short	0x0380
        /*007e*/ 	.short	0x0014


	//----- nvinfo : EIATTR_SW_WAR
	.align		4
.L_65:
        /*0080*/ 	.byte	0x04, 0x36
        /*0082*/ 	.short	(.L_67 - .L_66)
.L_66:
        /*0084*/ 	.word	0x00000008
.L_67:


//--------------------- .nv.info._Z26pheromoneMatrixEvaporationPdii --------------------------
	.section	.nv.info._Z26pheromoneMatrixEvaporationPdii,"",@"SHT_CUDA_INFO"
	.sectionflags	@""
	.align	4


	//----- nvinfo : EIATTR_CUDA_API_VERSION
	.align		4
        /*0000*/ 	.byte	0x04, 0x37
        /*0002*/ 	.short	(.L_69 - .L_68)
.L_68:
        /*0004*/ 	.word	0x00000082


	//----- nvinfo : EIATTR_KPARAM_INFO
	.align		4
.L_69:
        /*0008*/ 	.byte	0x04, 0x17
        /*000a*/ 	.short	(.L_71 - .L_70)
.L_70:
        /*000c*/ 	.word	0x00000000
        /*0010*/ 	.short	0x0002
        /*0012*/ 	.short	0x000c
        /*0014*/ 	.byte	0x00, 0xf0, 0x11, 0x00


	//----- nvinfo : EIATTR_KPARAM_INFO
	.align		4
.L_71:
        /*0018*/ 	.byte	0x04, 0x17
        /*001a*/ 	.short	(.L_73 - .L_72)
.L_72:
        /*001c*/ 	.word	0x00000000
        /*0020*/ 	.short	0x0001
        /*0022*/ 	.short	0x0008
        /*0024*/ 	.byte	0x00, 0xf0, 0x11, 0x00


	//----- nvinfo : EIATTR_KPARAM_INFO
	.align		4
.L_73:
        /*0028*/ 	.byte	0x04, 0x17
        /*002a*/ 	.short	(.L_75 - .L_74)
.L_74:
        /*002c*/ 	.word	0x00000000
        /*0030*/ 	.short	0x0000
        /*0032*/ 	.short	0x0000
        /*0034*/ 	.byte	0x00, 0xf5, 0x21, 0x00


	//----- nvinfo : EIATTR_SPARSE_MMA_MASK
	.align		4
.L_75:
        /*0038*/ 	.byte	0x03, 0x50
        /*003a*/ 	.short	0x0000


	//----- nvinfo : EIATTR_MAXREG_COUNT
	.align		4
        /*003c*/ 	.byte	0x03, 0x1b
        /*003e*/ 	.short	0x00ff


	//----- nvinfo : EIATTR_MERCURY_ISA_VERSION
	.align		4
        /*0040*/ 	.byte	0x03, 0x5f
        /*0042*/ 	.short	0x0101


	//----- nvinfo : EIATTR_VRC_CTA_INIT_COUNT
	.align		4
        /*0044*/ 	.byte	0x02, 0x4a
	.zero		1
	.zero		1


	//----- nvinfo : EIATTR_EXIT_INSTR_OFFSETS
	.align		4
        /*0048*/ 	.byte	0x04, 0x1c
        /*004a*/ 	.short	(.L_77 - .L_76)


	//   ....[0]....
.L_76:
        /*004c*/ 	.word	0x00000070


	//   ....[1]....
        /*0050*/ 	.word	0x00000660


	//   ....[2]....
        /*0054*/ 	.word	0x00000960


	//   ....[3]....
        /*0058*/ 	.word	0x00000b20


	//   ....[4]....
        /*005c*/ 	.word	0x00000bf0


	//----- nvinfo : EIATTR_CBANK_PARAM_SIZE
	.align		4
.L_77:
        /*0060*/ 	.byte	0x03, 0x19
        /*0062*/ 	.short	0x0010


	//----- nvinfo : EIATTR_PARAM_CBANK
	.align		4
        /*0064*/ 	.byte	0x04, 0x0a
        /*0066*/ 	.short	(.L_79 - .L_78)
	.align		4
.L_78:
        /*0068*/ 	.word	index@(.nv.constant0._Z26pheromoneMatrixEvaporationPdii)
        /*006c*/ 	.short	0x0380
        /*006e*/ 	.short	0x0010


	//----- nvinfo : EIATTR_SW_WAR
	.align		4
.L_79:
        /*0070*/ 	.byte	0x04, 0x36
        /*0072*/ 	.short	(.L_81 - .L_80)
.L_80:
        /*0074*/ 	.word	0x00000008
.L_81:


//--------------------- .nv.info._Z15pheromoneAdjustPdiPiS_iii --------------------------
	.section	.nv.info._Z15pheromoneAdjustPdiPiS_iii,"",@"SHT_CUDA_INFO"
	.sectionflags	@""
	.align	4


	//----- nvinfo : EIATTR_CUDA_API_VERSION
	.align		4
        /*0000*/ 	.byte	0x04, 0x37
        /*0002*/ 	.short	(.L_83 - .L_82)
.L_82:
        /*0004*/ 	.word	0x00000082


	//----- nvinfo : EIATTR_KPARAM_INFO
	.align		4
.L_83:
        /*0008*/ 	.byte	0x04, 0x17
        /*000a*/ 	.short	(.L_85 - .L_84)
.L_84:
        /*000c*/ 	.word	0x00000000
        /*0010*/ 	.short	0x0006
        /*0012*/ 	.short	0x0028
        /*0014*/ 	.byte	0x00, 0xf0, 0x11, 0x00


	//----- nvinfo : EIATTR_KPARAM_INFO
	.align		4
.L_85:
        /*0018*/ 	.byte	0x04, 0x17
        /*001a*/ 	.short	(.L_87 - .L_86)
.L_86:
        /*001c*/ 	.word	0x00000000
        /*0020*/ 	.short	0x0005
        /*0022*/ 	.short	0x0024
        /*0024*/ 	.byte	0x00, 0xf0, 0x11, 0x00


	//----- nvinfo : EIATTR_KPARAM_INFO
	.align		4
.L_87:
        /*0028*/ 	.byte	0x04, 0x17
        /*002a*/ 	.short	(.L_89 - .L_88)
.L_88:
        /*002c*/ 	.word	0x00000000
        /*0030*/ 	.short	0x0004
        /*0032*/ 	.short	0x0020
        /*0034*/ 	.byte	0x00, 0xf0, 0x11, 0x00


	//----- nvinfo : EIATTR_KPARAM_INFO
	.align		4
.L_89:
        /*0038*/ 	.byte	0x04, 0x17
        /*003a*/ 	.short	(.L_91 - .L_90)
.L_90:
        /*003c*/ 	.word	0x00000000
        /*0040*/ 	.short	0x0003
        /*0042*/ 	.short	0x0018
        /*0044*/ 	.byte	0x00, 0xf5, 0x21, 0x00


	//----- nvinfo : EIATTR_KPARAM_INFO
	.align		4
.L_91:
        /*0048*/ 	.byte	0x04, 0x17
        /*004a*/ 	.short	(.L_93 - .L_92)
.L_92:
        /*004c*/ 	.word	0x00000000
        /*0050*/ 	.short	0x0002
        /*0052*/ 	.short	0x0010
        /*0054*/ 	.byte	0x00, 0xf5, 0x21, 0x00


	//----- nvinfo : EIATTR_KPARAM_INFO
	.align		4
.L_93:
        /*0058*/ 	.byte	0x04, 0x17
        /*005a*/ 	.short	(.L_95 - .L_94)
.L_94:
        /*005c*/ 	.word	0x00000000
        /*0060*/ 	.short	0x0001
        /*0062*/ 	.short	0x0008
        /*0064*/ 	.byte	0x00, 0xf0, 0x11, 0x00


	//----- nvinfo : EIATTR_KPARAM_INFO
	.align		4
.L_95:
        /*0068*/ 	.byte	0x04, 0x17
        /*006a*/ 	.short	(.L_97 - .L_96)
.L_96:
        /*006c*/ 	.word	0x00000000
        /*0070*/ 	.short	0x0000
        /*0072*/ 	.short	0x0000
        /*0074*/ 	.byte	0x00, 0xf5, 0x21, 0x00


	//----- nvinfo : EIATTR_SPARSE_MMA_MASK
	.align		4
.L_97:
        /*0078*/ 	.byte	0x03, 0x50
        /*007a*/ 	.short	0x0000


	//----- nvinfo : EIATTR_MAXREG_COUNT
	.align		4
        /*007c*/ 	.byte	0x03, 0x1b
        /*007e*/ 	.short	0x00ff


	//----- nvinfo : EIATTR_MERCURY_ISA_VERSION
	.align		4
        /*0080*/ 	.byte	0x03, 0x5f
        /*0082*/ 	.short	0x0101


	//----- nvinfo : EIATTR_VRC_CTA_INIT_COUNT
	.align		4
        /*0084*/ 	.byte	0x02, 0x4a
	.zero		1
	.zero		1


	//----- nvinfo : EIATTR_EXIT_INSTR_OFFSETS
	.align		4
        /*0088*/ 	.byte	0x04, 0x1c
        /*008a*/ 	.short	(.L_99 - .L_98)


	//   ....[0]....
.L_98:
        /*008c*/ 	.word	0x00000090


	//   ....[1]....
        /*0090*/ 	.word	0x00000a60


	//   ....[2]....
        /*0094*/ 	.word	0x00000fb0


	//   ....[3]....
        /*0098*/ 	.word	0x00001220


	//----- nvinfo : EIATTR_CRS_STACK_SIZE
	.align		4
.L_99:
        /*009c*/ 	.byte	0x04, 0x1e
        /*009e*/ 	.short	(.L_101 - .L_100)
.L_100:
        /*00a0*/ 	.word	0x00000000


	//----- nvinfo : EIATTR_CBANK_PARAM_SIZE
	.align		4
.L_101:
        /*00a4*/ 	.byte	0x03, 0x19
        /*00a6*/ 	.short	0x002c


	//----- nvinfo : EIATTR_PARAM_CBANK
	.align		4
        /*00a8*/ 	.byte	0x04, 0x0a
        /*00aa*/ 	.short	(.L_103 - .L_102)
	.align		4
.L_102:
        /*00ac*/ 	.word	index@(.nv.constant0._Z15pheromoneAdjustPdiPiS_iii)
        /*00b0*/ 	.short	0x0380
        /*00b2*/ 	.short	0x002c


	//----- nvinfo : EIATTR_SW_WAR
	.align		4
.L_103:
        /*00b4*/ 	.byte	0x04, 0x36
        /*00b6*/ 	.short	(.L_105 - .L_104)
.L_104:
        /*00b8*/ 	.word	0x00000008
.L_105:


//--------------------- .nv.info._Z19setup_curand_statesP17curandStateXORWOWmii --------------------------
	.section	.nv.info._Z19setup_curand_statesP17curandStateXORWOWmii,"",@"SHT_CUDA_INFO"
	.sectionflags	@""
	.align	4


	//----- nvinfo : EIATTR_CUDA_API_VERSION
	.align		4
        /*0000*/ 	.byte	0x04, 0x37
        /*0002*/ 	.short	(.L_107 - .L_106)
.L_106:
        /*0004*/ 	.word	0x00000082


	//----- nvinfo : EIATTR_KPARAM_INFO
	.align		4
.L_107:
        /*0008*/ 	.byte	0x04, 0x17
        /*000a*/ 	.short	(.L_109 - .L_108)
.L_108:
        /*000c*/ 	.word	0x00000000
        /*0010*/ 	.short	0x0003
        /*0012*/ 	.short	0x0014
        /*0014*/ 	.byte	0x00, 0xf0, 0x11, 0x00


	//----- nvinfo : EIATTR_KPARAM_INFO
	.align		4
.L_109:
        /*0018*/ 	.byte	0x04, 0x17
        /*001a*/ 	.short	(.L_111 - .L_110)
.L_110:
        /*001c*/ 	.word	0x00000000
        /*0020*/ 	.short	0x0002
        /*0022*/ 	.short	0x0010
        /*0024*/ 	.byte	0x00, 0xf0, 0x11, 0x00


	//----- nvinfo : EIATTR_KPARAM_INFO
	.align		4
.L_111:
        /*0028*/ 	.byte	0x04, 0x17
        /*002a*/ 	.short	(.L_113 - .L_112)
.L_112:
        /*002c*/ 	.word	0x00000000
        /*0030*/ 	.short	0x0001
        /*0032*/ 	.short	0x0008
        /*0034*/ 	.byte	0x00, 0xf0, 0x21, 0x00


	//----- nvinfo : EIATTR_KPARAM_INFO
	.align		4
.L_113:
        /*0038*/ 	.byte	0x04, 0x17
        /*003a*/ 	.short	(.L_115 - .L_114)
.L_114:
        /*003c*/ 	.word	0x00000000
        /*0040*/ 	.short	0x0000
        /*0042*/ 	.short	0x0000
        /*0044*/ 	.byte	0x00, 0xf5, 0x21, 0x00


	//----- nvinfo : EIATTR_SPARSE_MMA_MASK
	.align		4
.L_115:
        /*0048*/ 	.byte	0x03, 0x50
        /*004a*/ 	.short	0x0000


	//----- nvinfo : EIATTR_MAXREG_COUNT
	.align		4
        /*004c*/ 	.byte	0x03, 0x1b
        /*004e*/ 	.short	0x00ff


	//----- nvinfo : EIATTR_MERCURY_ISA_VERSION
	.align		4
        /*0050*/ 	.byte	0x03, 0x5f
        /*0052*/ 	.short	0x0101


	//----- nvinfo : EIATTR_VRC_CTA_INIT_COUNT
	.align		4
        /*0054*/ 	.byte	0x02, 0x4a
	.zero		1
	.zero		1


	//----- nvinfo : EIATTR_EXIT_INSTR_OFFSETS
	.align		4
        /*0058*/ 	.byte	0x04, 0x1c
        /*005a*/ 	.short	(.L_117 - .L_116)


	//   ....[0]....
.L_116:
        /*005c*/ 	.word	0x00000060


	//   ....[1]....
        /*0060*/ 	.word	0x00000fc0


	//----- nvinfo : EIATTR_CRS_STACK_SIZE
	.align		4
.L_117:
        /*0064*/ 	.byte	0x04, 0x1e
        /*0066*/ 	.short	(.L_119 - .L_118)
.L_118:
        /*0068*/ 	.word	0x00000000


	//----- nvinfo : EIATTR_CBANK_PARAM_SIZE
	.align		4
.L_119:
        /*006c*/ 	.byte	0x03, 0x19
        /*006e*/ 	.short	0x0018


	//----- nvinfo : EIATTR_PARAM_CBANK
	.align		4
        /*0070*/ 	.byte	0x04, 0x0a
        /*0072*/ 	.short	(.L_121 - .L_120)
	.align		4
.L_120:
        /*0074*/ 	.word	index@(.nv.constant0._Z19setup_curand_statesP17curandStateXORWOWmii)
        /*0078*/ 	.short	0x0380
        /*007a*/ 	.short	0x0018


	//----- nvinfo : EIATTR_SW_WAR
	.align		4
.L_121:
        /*007c*/ 	.byte	0x04, 0x36
        /*007e*/ 	.short	(.L_123 - .L_122)
.L_122:
        /*0080*/ 	.word	0x00000008
.L_123:


//--------------------- .nv.info._Z8move_antPdS_P17curandStateXORWOWS_PiS2_iiii --------------------------
	.section	.nv.info._Z8move_antPdS_P17curandStateXORWOWS_PiS2_iiii,"",@"SHT_CUDA_INFO"
	.sectionflags	@""
	.align	4


	//----- nvinfo : EIATTR_CUDA_API_VERSION
	.align		4
        /*0000*/ 	.byte	0x04, 0x37
        /*0002*/ 	.short	(.L_125 - .L_124)
.L_124:
        /*0004*/ 	.word	0x00000082


	//----- nvinfo : EIATTR_KPARAM_INFO
	.align		4
.L_125:
        /*0008*/ 	.byte	0x04, 0x17
        /*000a*/ 	.short	(.L_127 - .L_126)
.L_126:
        /*000c*/ 	.word	0x00000000
        /*0010*/ 	.short	0x0009
        /*0012*/ 	.short	0x003c
        /*0014*/ 	.byte	0x00, 0xf0, 0x11, 0x00


	//----- nvinfo : EIATTR_KPARAM_INFO
	.align		4
.L_127:
        /*0018*/ 	.byte	0x04, 0x17
        /*001a*/ 	.short	(.L_129 - .L_128)
.L_128:
        /*001c*/ 	.word	0x00000000
        /*0020*/ 	.short	0x0008
        /*0022*/ 	.short	0x0038
        /*0024*/ 	.byte	0x00, 0xf0, 0x11, 0x00


	//----- nvinfo : EIATTR_KPARAM_INFO
	.align		4
.L_129:
        /*0028*/ 	.byte	0x04, 0x17
        /*002a*/ 	.short	(.L_131 - .L_130)
.L_130:
        /*002c*/ 	.word	0x00000000
        /*0030*/ 	.short	0x0007
        /*0032*/ 	.short	0x0034
        /*0034*/ 	.byte	0x00, 0xf0, 0x11, 0x00


	//----- nvinfo : EIATTR_KPARAM_INFO
	.align		4
.L_131:
        /*0038*/ 	.byte	0x04, 0x17
        /*003a*/ 	.short	(.L_133 - .L_132)
.L_132:
        /*003c*/ 	.word	0x00000000
        /*0040*/ 	.short	0x0006
        /*0042*/ 	.short	0x0030
        /*0044*/ 	.byte	0x00, 0xf0, 0x11, 0x00


	//----- nvinfo : EIATTR_KPARAM_INFO
	.align		4
.L_133:
        /*0048*/ 	.byte	0x04, 0x17
        /*004a*/ 	.short	(.L_135 - .L_134)
.L_134:
        /*004c*/ 	.word	0x00000000
        /*0050*/ 	.short	0x0005
        /*0052*/ 	.short	0x0028
        /*0054*/ 	.byte	0x00, 0xf5, 0x21, 0x00


	//----- nvinfo : EIATTR_KPARAM_INFO
	.align		4
.L_135:
        /*0058*/ 	.byte	0x04, 0x17
        /*005a*/ 	.short	(.L_137 - .L_136)
.L_136:
        /*005c*/ 	.word	0x00000000
        /*0060*/ 	.short	0x0004
        /*0062*/ 	.short	0x0020
        /*0064*/ 	.byte	0x00, 0xf5, 0x21, 0x00


	//----- nvinfo : EIATTR_KPARAM_INFO
	.align		4
.L_137:
        /*0068*/ 	.byte	0x04, 0x17
        /*006a*/ 	.short	(.L_139 - .L_138)
.L_138:
        /*006c*/ 	.word	0x00000000
        /*0070*/ 	.short	0x0003
        /*0072*/ 	.short	0x0018
        /*0074*/ 	.byte	0x00, 0xf5, 0x21, 0x00


	//----- nvinfo : EIATTR_KPARAM_INFO
	.align		4
.L_139:
        /*0078*/ 	.byte	0x04, 0x17
        /*007a*/ 	.short	(.L_141 - .L_140)
.L_140:
        /*007c*/ 	.word	0x00000000
        /*0080*/ 	.short	0x0002
        /*0082*/ 	.short	0x0010
        /*0084*/ 	.byte	0x00, 0xf5, 0x21, 0x00


	//----- nvinfo : EIATTR_KPARAM_INFO
	.align		4
.L_141:
        /*0088*/ 	.byte	0x04, 0x17
        /*008a*/ 	.short	(.L_143 - .L_142)
.L_142:
        /*008c*/ 	.word	0x00000000
        /*0090*/ 	.short	0x0001
        /*0092*/ 	.short	0x0008
        /*0094*/ 	.byte	0x00, 0xf5, 0x21, 0x00


	//----- nvinfo : EIATTR_KPARAM_INFO
	.align		4
.L_143:
        /*0098*/ 	.byte	0x04, 0x17
        /*009a*/ 	.short	(.L_145 - .L_144)
.L_144:
        /*009c*/ 	.word	0x00000000
        /*00a0*/ 	.short	0x0000
        /*00a2*/ 	.short	0x0000
        /*00a4*/ 	.byte	0x00, 0xf5, 0x21, 0x00


	//----- nvinfo : EIATTR_SPARSE_MMA_MASK
	.align		4
.L_145:
        /*00a8*/ 	.byte	0x03, 0x50
        /*00aa*/ 	.short	0x0000


	//----- nvinfo : EIATTR_MAXREG_COUNT
	.align		4
        /*00ac*/ 	.byte	0x03, 0x1b
        /*00ae*/ 	.short	0x00ff


	//----- nvinfo : EIATTR_EXTERNS
	.align		4
        /*00b0*/ 	.byte	0x04, 0x0f
        /*00b2*/ 	.short	(.L_147 - .L_146)


	//   ....[0]....
	.align		4
.L_146:
        /*00b4*/ 	.word	index@(vprintf)


	//----- nvinfo : EIATTR_MERCURY_ISA_VERSION
	.align		4
.L_147:
        /*00b8*/ 	.byte	0x03, 0x5f
        /*00ba*/ 	.short	0x0101


	//----- nvinfo : EIATTR_VRC_CTA_INIT_COUNT
	.align		4
        /*00bc*/ 	.byte	0x02, 0x4a
	.zero		1
	.zero		1


	//----- nvinfo : EIATTR_SYSCALL_OFFSETS
	.align		4
        /*00c0*/ 	.byte	0x04, 0x46
        /*00c2*/ 	.short	(.L_149 - .L_148)


	//   ....[0]....
.L_148:
        /*00c4*/ 	.word	0x00002180


	//----- nvinfo : EIATTR_EXIT_INSTR_OFFSETS
	.align		4
.L_149:
        /*00c8*/ 	.byte	0x04, 0x1c
        /*00ca*/ 	.short	(.L_151 - .L_150)


	//   ....[0]....
.L_150:
        /*00cc*/ 	.word	0x000000d0


	//   ....[1]....
        /*00d0*/ 	.word	0x000023f0


	//----- nvinfo : EIATTR_CRS_STACK_SIZE
	.align		4
.L_151:
        /*00d4*/ 	.byte	0x04, 0x1e
        /*00d6*/ 	.short	(.L_153 - .L_152)
.L_152:
        /*00d8*/ 	.word	0x00000000


	//----- nvinfo : EIATTR_CBANK_PARAM_SIZE
	.align		4
.L_153:
        /*00dc*/ 	.byte	0x03, 0x19
        /*00de*/ 	.short	0x0040


	//----- nvinfo : EIATTR_PARAM_CBANK
	.align		4
        /*00e0*/ 	.byte	0x04, 0x0a
        /*00e2*/ 	.short	(.L_155 - .L_154)
	.align		4
.L_154:
        /*00e4*/ 	.word	index@(.nv.constant0._Z8move_antPdS_P17curandStateXORWOWS_PiS2_iiii)
        /*00e8*/ 	.short	0x0380
        /*00ea*/ 	.short	0x0040


	//----- nvinfo : EIATTR_SW_WAR
	.align		4
.L_155:
        /*00ec*/ 	.byte	0x04, 0x36
        /*00ee*/ 	.short	(.L_157 - .L_156)
.L_156:
        /*00f0*/ 	.word	0x00000008
.L_157:


//--------------------- .nv.callgraph             --------------------------
	.section	.nv.callgraph,"",@"SHT_CUDA_CALLGRAPH"
	.align	4
	.sectionentsize	8
	.align		4
        /*0000*/ 	.word	0x00000000
	.align		4
        /*0004*/ 	.word	0xffffffff
	.align		4
        /*0008*/ 	.word	index@(_Z8move_antPdS_P17curandStateXORWOWS_PiS2_iiii)
	.align		4
        /*000c*/ 	.word	index@(vprintf)
	.align		4
        /*0010*/ 	.word	0x00000000
	.align		4
        /*0014*/ 	.word	0xfffffffe
	.align		4
        /*0018*/ 	.word	0x00000000
	.align		4
        /*001c*/ 	.word	0xfffffffd
	.align		4
        /*0020*/ 	.word	0x00000000
	.align		4
        /*0024*/ 	.word	0xfffffffc


//--------------------- .nv.constant4             --------------------------
	.section	.nv.constant4,"a",@progbits
	.align	8
	.align		8
.nv.constant4:
        /*0000*/ 	.dword	precalc_xorwow_matrix
	.align		8
        /*0008*/ 	.dword	precalc_xorwow_offset_matrix
	.align		8
        /*0010*/ 	.dword	mrg32k3aM1
	.align		8
        /*0018*/ 	.dword	mrg32k3aM2
	.align		8
        /*0020*/ 	.dword	mrg32k3aM1SubSeq
	.align		8
        /*0028*/ 	.dword	mrg32k3aM2SubSeq
	.align		8
        /*0030*/ 	.dword	mrg32k3aM1Seq
	.align		8
        /*0038*/ 	.dword	mrg32k3aM2Seq
	.align		8
        /*0040*/ 	.dword	$str
	.align		8
        /*0048*/ 	.dword	vprintf


//--------------------- .nv.constant3             --------------------------
	.section	.nv.constant3,"a",@progbits
	.align	8
.nv.constant3:
	.type		__cr_lgamma_table,@object
	.size		__cr_lgamma_table,(PHEROMONE_EVAPORATION_RATE - __cr_lgamma_table)
__cr_lgamma_table:
        /*0000*/ 	.byte	0x00, 0x00, 0x00, 0x00, 0x00, 0x00, 0x00, 0x00, 0x00, 0x00, 0x00, 0x00, 0x00, 0x00, 0x00, 0x00
        /*0010*/ 	.byte	0xef, 0x39, 0xfa, 0xfe, 0x42, 0x2e, 0xe6, 0x3f, 0x02, 0x20, 0x2a, 0xfa, 0x0b, 0xab, 0xfc, 0x3f
        /*0020*/ 	.byte	0xf9, 0x2c, 0x92, 0x7c, 0xa7, 0x6c, 0x09, 0x40, 0xc9, 0x79, 0x44, 0x3c, 0x64, 0x26, 0x13, 0x40
        /*0030*/ 	.byte	0xca, 0x01, 0xcf, 0x3a, 0x27, 0x51, 0x1a, 0x40, 0x30, 0xcc, 0x2d, 0xf3, 0xe1, 0x0c, 0x21, 0x40
        /*0040*/ 	.byte	0x0d, 0xb7, 0xfc, 0x82, 0x8e, 0x35, 0x25, 0x40
	.type		PHEROMONE_EVAPORATION_RATE,@object
	.size		PHEROMONE_EVAPORATION_RATE,(ALPHA - PHEROMONE_EVAPORATION_RATE)
PHEROMONE_EVAPORATION_RATE:
        /*0048*/ 	.byte	0x33, 0x33, 0x33, 0x33, 0x33, 0x33, 0xe3, 0x3f
	.type		ALPHA,@object
	.size		ALPHA,(BETA - ALPHA)
ALPHA:
        /*0050*/ 	.byte	0x00, 0x00, 0x00, 0x00, 0x00, 0x00, 0x10, 0x40
	.type		BETA,@object
	.size		BETA,(Q - BETA)
BETA:
        /*0058*/ 	.byte	0x00, 0x00, 0x00, 0x00, 0x00, 0x00, 0x18, 0x40
	.type		Q,@object
	.size		Q,(.L_12 - Q)
Q:
        /*0060*/ 	.byte	0x00, 0x00, 0x00, 0x00, 0x00, 0x00, 0xf0, 0x3f
.L_12:


//--------------------- .text._Z13distanceResetPdiii --------------------------
	.section	.text._Z13distanceResetPdiii,"ax",@progbits
	.align	128
        .global         _Z13distanceResetPdiii
        .type           _Z13distanceResetPdiii,@function
        .size           _Z13distanceResetPdiii,(.L_x_107 - _Z13distanceResetPdiii)
        .other          _Z13distanceResetPdiii,@"STO_CUDA_ENTRY STV_DEFAULT"
_Z13distanceResetPdiii:
.text._Z13distanceResetPdiii:
[----:B------:R-:W-:Y:S08]  /*0000*/  LDC R1, c[0x0][0x37c] ;  /* 0x0000df00ff017b82 */ /* 0x000ff00000000800 */
[----:B------:R-:W0:Y:S02]  /*0010*/  LDC R6, c[0x0][0x388] ;  /* 0x0000e200ff067b82 */ /* 0x000e240000000800 */
[----:B0-----:R-:W-:-:S13]  /*0020*/  ISETP.GE.AND P0, PT, R6, 0x1, PT ;  /* 0x000000010600780c */ /* 0x001fda0003f06270 */
[----:B------:R-:W-:Y:S05]  /*0030*/  @!P0 EXIT ;  /* 0x000000000000894d */ /* 0x000fea0003800000 */
[C---:B------:R-:W-:Y:S01]  /*0040*/  ISETP.GE.U32.AND P1, PT, R6.reuse, 0x10, PT ;  /* 0x000000100600780c */ /* 0x040fe20003f26070 */
[----:B------:R-:W0:Y:S01]  /*0050*/  LDCU.64 UR6, c[0x0][0x358] ;  /* 0x00006b00ff0677ac */ /* 0x000e220008000a00 */
[----:B------:R-:W-:Y:S01]  /*0060*/  LOP3.LUT R8, R6, 0xf, RZ, 0xc0, !PT ;  /* 0x0000000f06087812 */ /* 0x000fe200078ec0ff */
[----:B------:R-:W-:-:S03]  /*0070*/  IMAD.MOV.U32 R5, RZ, RZ, RZ ;  /* 0x000000ffff057224 */ /* 0x000fc600078e00ff */
[----:B------:R-:W-:-:S07]  /*0080*/  ISETP.NE.AND P0, PT, R8, RZ, PT ;  /* 0x000000ff0800720c */ /* 0x000fce0003f05270 */
[----:B------:R-:W-:Y:S06]  /*0090*/  @!P1 BRA `(.L_x_0) ;  /* 0x0000000000789947 */ /* 0x000fec0003800000 */
[----:B------:R-:W1:Y:S01]  /*00a0*/  LDCU.64 UR4, c[0x0][0x380] ;  /* 0x00007000ff0477ac */ /* 0x000e620008000a00 */
[----:B------:R-:W-:-:S05]  /*00b0*/  LOP3.LUT R5, R6, 0x7ffffff0, RZ, 0xc0, !PT ;  /* 0x7ffffff006057812 */ /* 0x000fca00078ec0ff */
[----:B------:R-:W-:Y:S01]  /*00c0*/  IMAD.MOV R0, RZ, RZ, -R5 ;  /* 0x000000ffff007224 */ /* 0x000fe200078e0a05 */
[----:B-1----:R-:W-:-:S04]  /*00d0*/  UIADD3 UR4, UP0, UPT, UR4, 0x40, URZ ;  /* 0x0000004004047890 */ /* 0x002fc8000ff1e0ff */
[----:B------:R-:W-:Y:S02]  /*00e0*/  UIADD3.X UR5, UPT, UPT, URZ, UR5, URZ, UP0, !UPT ;  /* 0x00000005ff057290 */ /* 0x000fe400087fe4ff */
[----:B------:R-:W-:-:S04]  /*00f0*/  IMAD.U32 R4, RZ, RZ, UR4 ;  /* 0x00000004ff047e24 */ /* 0x000fc8000f8e00ff */
[----:B------:R-:W-:-:S07]  /*0100*/  IMAD.U32 R7, RZ, RZ, UR5 ;  /* 0x00000005ff077e24 */ /* 0x000fce000f8e00ff */
.L_x_1:
[----:B------:R-:W-:Y:S01]  /*0110*/  IADD3 R0, PT, PT, R0, 0x10, RZ ;  /* 0x0000001000007810 */ /* 0x000fe20007ffe0ff */
[----:B-1----:R-:W-:Y:S02]  /*0120*/  IMAD.MOV.U32 R2, RZ, RZ, R4 ;  /* 0x000000ffff027224 */ /* 0x002fe400078e0004 */
[----:B------:R-:W-:Y:S01]  /*0130*/  IMAD.MOV.U32 R3, RZ, RZ, R7 ;  /* 0x000000ffff037224 */ /* 0x000fe200078e0007 */
[----:B------:R-:W-:Y:S02]  /*0140*/  ISETP.NE.AND P1, PT, R0, RZ, PT ;  /* 0x000000ff0000720c */ /* 0x000fe40003f25270 */
[----:B------:R-:W-:Y:S02]  /*0150*/  IADD3 R4, P2, PT, R2, 0x80, RZ ;  /* 0x0000008002047810 */ /* 0x000fe40007f5e0ff */
[----:B0-----:R1:W-:Y:S03]  /*0160*/  STG.E.64 desc[UR6][R2.64+-0x40], RZ ;  /* 0xffffc0ff02007986 */ /* 0x0013e6000c101b06 */
[----:B------:R-:W-:Y:S01]  /*0170*/  IMAD.X R7, RZ, RZ, R3, P2 ;  /* 0x000000ffff077224 */ /* 0x000fe200010e0603 */
[----:B------:R1:W-:Y:S04]  /*0180*/  STG.E.64 desc[UR6][R2.64+-0x38], RZ ;  /* 0xffffc8ff02007986 */ /* 0x0003e8000c101b06 */
        /* <DEDUP_REMOVED lines=13> */
[----:B------:R1:W-:Y:S01]  /*0260*/  STG.E.64 desc[UR6][R2.64+0x38], RZ ;  /* 0x000038ff02007986 */ /* 0x0003e2000c101b06 */
[----:B------:R-:W-:Y:S05]  /*0270*/  @P1 BRA `(.L_x_1) ;  /* 0xfffffffc00a41947 */ /* 0x000fea000383ffff */
.L_x_0:
[----:B0-----:R-:W-:Y:S05]  /*0280*/  @!P0 EXIT ;  /* 0x000000000000894d */ /* 0x001fea0003800000 */
[----:B------:R-:W-:Y:S02]  /*0290*/  ISETP.GE.U32.AND P0, PT, R8, 0x8, PT ;  /* 0x000000080800780c */ /* 0x000fe40003f06070 */
[----:B------:R-:W-:-:S04]  /*02a0*/  LOP3.LUT R4, R6, 0x7, RZ, 0xc0, !PT ;  /* 0x0000000706047812 */ /* 0x000fc800078ec0ff */
[----:B------:R-:W-:-:S07]  /*02b0*/  ISETP.NE.AND P1, PT, R4, RZ, PT ;  /* 0x000000ff0400720c */ /* 0x000fce0003f25270 */
[----:B------:R-:W-:Y:S06]  /*02c0*/  @!P0 BRA `(.L_x_2) ;  /* 0x00000000002c8947 */ /* 0x000fec0003800000 */
[----:B-1----:R-:W0:Y:S02]  /*02d0*/  LDC.64 R2, c[0x0][0x380] ;  /* 0x0000e000ff027b82 */ /* 0x002e240000000a00 */
[----:B0-----:R-:W-:-:S04]  /*02e0*/  IMAD.WIDE.U32 R2, R5, 0x8, R2 ;  /* 0x0000000805027825 */ /* 0x001fc800078e0002 */
[----:B------:R-:W-:Y:S01]  /*02f0*/  VIADD R5, R5, 0x8 ;  /* 0x0000000805057836 */ /* 0x000fe20000000000 */
[----:B------:R0:W-:Y:S04]  /*0300*/  STG.E.64 desc[UR6][R2.64], RZ ;  /* 0x000000ff02007986 */ /* 0x0001e8000c101b06 */
[----:B------:R0:W-:Y:S04]  /*0310*/  STG.E.64 desc[UR6][R2.64+0x8], RZ ;  /* 0x000008ff02007986 */ /* 0x0001e8000c101b06 */
[----:B------:R0:W-:Y:S04]  /*0320*/  STG.E.64 desc[UR6][R2.64+0x10], RZ ;  /* 0x000010ff02007986 */ /* 0x0001e8000c101b06 */
[----:B------:R0:W-:Y:S04]  /*0330*/  STG.E.64 desc[UR6][R2.64+0x18], RZ ;  /* 0x000018ff02007986 */ /* 0x0001e8000c101b06 */
[----:B------:R0:W-:Y:S04]  /*0340*/  STG.E.64 desc[UR6][R2.64+0x20], RZ ;  /* 0x000020ff02007986 */ /* 0x0001e8000c101b06 */
[----:B------:R0:W-:Y:S04]  /*0350*/  STG.E.64 desc[UR6][R2.64+0x28], RZ ;  /* 0x000028ff02007986 */ /* 0x0001e8000c101b06 */
[----:B------:R0:W-:Y:S04]  /*0360*/  STG.E.64 desc[UR6][R2.64+0x30], RZ ;  /* 0x000030ff02007986 */ /* 0x0001e8000c101b06 */
[----:B------:R0:W-:Y:S02]  /*0370*/  STG.E.64 desc[UR6][R2.64+0x38], RZ ;  /* 0x000038ff02007986 */ /* 0x0001e4000c101b06 */
.L_x_2:
[----:B------:R-:W-:Y:S05]  /*0380*/  @!P1 EXIT ;  /* 0x000000000000994d */ /* 0x000fea0003800000 */
[----:B------:R-:W-:Y:S02]  /*0390*/  ISETP.GE.U32.AND P0, PT, R4, 0x4, PT ;  /* 0x000000040400780c */ /* 0x000fe40003f06070 */
[----:B------:R-:W-:-:S04]  /*03a0*/  LOP3.LUT R0, R6, 0x3, RZ, 0xc0, !PT ;  /* 0x0000000306007812 */ /* 0x000fc800078ec0ff */
[----:B------:R-:W-:-:S07]  /*03b0*/  ISETP.NE.AND P1, PT, R0, RZ, PT ;  /* 0x000000ff0000720c */ /* 0x000fce0003f25270 */
[----:B------:R-:W-:Y:S06]  /*03c0*/  @!P0 BRA `(.L_x_3) ;  /* 0x00000000001c8947 */ /* 0x000fec0003800000 */
[----:B01----:R-:W0:Y:S02]  /*03d0*/  LDC.64 R2, c[0x0][0x380] ;  /* 0x0000e000ff027b82 */ /* 0x003e240000000a00 */
[----:B0-----:R-:W-:-:S04]  /*03e0*/  IMAD.WIDE.U32 R2, R5, 0x8, R2 ;  /* 0x0000000805027825 */ /* 0x001fc800078e0002 */
[----:B------:R-:W-:Y:S01]  /*03f0*/  VIADD R5, R5, 0x4 ;  /* 0x0000000405057836 */ /* 0x000fe20000000000 */
[----:B------:R2:W-:Y:S04]  /*0400*/  STG.E.64 desc[UR6][R2.64], RZ ;  /* 0x000000ff02007986 */ /* 0x0005e8000c101b06 */
[----:B------:R2:W-:Y:S04]  /*0410*/  STG.E.64 desc[UR6][R2.64+0x8], RZ ;  /* 0x000008ff02007986 */ /* 0x0005e8000c101b06 */
[----:B------:R2:W-:Y:S04]  /*0420*/  STG.E.64 desc[UR6][R2.64+0x10], RZ ;  /* 0x000010ff02007986 */ /* 0x0005e8000c101b06 */
[----:B------:R2:W-:Y:S02]  /*0430*/  STG.E.64 desc[UR6][R2.64+0x18], RZ ;  /* 0x000018ff02007986 */ /* 0x0005e4000c101b06 */
.L_x_3:
[----:B------:R-:W-:Y:S05]  /*0440*/  @!P1 EXIT ;  /* 0x000000000000994d */ /* 0x000fea0003800000 */
[----:B012---:R-:W0:Y:S01]  /*0450*/  LDC.64 R2, c[0x0][0x380] ;  /* 0x0000e000ff027b82 */ /* 0x007e220000000a00 */
[----:B------:R-:W-:Y:S01]  /*0460*/  IADD3 R0, PT, PT, -R0, RZ, RZ ;  /* 0x000000ff00007210 */ /* 0x000fe20007ffe1ff */
[----:B0-----:R-:W-:-:S07]  /*0470*/  IMAD.WIDE.U32 R2, R5, 0x8, R2 ;  /* 0x0000000805027825 */ /* 0x001fce00078e0002 */
.L_x_4:
[----:B------:R-:W-:Y:S01]  /*0480*/  VIADD R0, R0, 0x1 ;  /* 0x0000000100007836 */ /* 0x000fe20000000000 */
[----:B------:R0:W-:Y:S04]  /*0490*/  STG.E.64 desc[UR6][R2.64], RZ ;  /* 0x000000ff02007986 */ /* 0x0001e8000c101b06 */
[----:B------:R-:W-:Y:S02]  /*04a0*/  ISETP.NE.AND P0, PT, R0, RZ, PT ;  /* 0x000000ff0000720c */ /* 0x000fe40003f05270 */
[----:B0-----:R-:W-:-:S05]  /*04b0*/  IADD3 R2, P1, PT, R2, 0x8, RZ ;  /* 0x0000000802027810 */ /* 0x001fca0007f3e0ff */
[----:B------:R-:W-:-:S06]  /*04c0*/  IMAD.X R3, RZ, RZ, R3, P1 ;  /* 0x000000ffff037224 */ /* 0x000fcc00008e0603 */
[----:B------:R-:W-:Y:S05]  /*04d0*/  @P0 BRA `(.L_x_4) ;  /* 0xfffffffc00e80947 */ /* 0x000fea000383ffff */
[----:B------:R-:W-:Y:S05]  /*04e0*/  EXIT ;  /* 0x000000000000794d */ /* 0x000fea0003800000 */
.L_x_5:
[----:B------:R-:W-:-:S00]  /*04f0*/  BRA `(.L_x_5) ;  /* 0xfffffffc00fc7947 */ /* 0x000fc0000383ffff */
[----:B------:R-:W-:-:S00]  /*0500*/  NOP ;  /* 0x0000000000007918 */ /* 0x000fc00000000000 */
[----:B------:R-:W-:-:S00]  /*0510*/  NOP ;  /* 0x0000000000007918 */ /* 0x000fc00000000000 */
[----:B------:R-:W-:-:S00]  /*0520*/  NOP ;  /* 0x0000000000007918 */ /* 0x000fc00000000000 */
[----:B------:R-:W-:-:S00]  /*0530*/  NOP ;  /* 0x0000000000007918 */ /* 0x000fc00000000000 */
[----:B------:R-:W-:-:S00]  /*0540*/  NOP ;  /* 0x0000000000007918 */ /* 0x000fc00000000000 */
[----:B------:R-:W-:-:S00]  /*0550*/  NOP ;  /* 0x0000000000007918 */ /* 0x000fc00000000000 */
[----:B------:R-:W-:-:S00]  /*0560*/  NOP ;  /* 0x0000000000007918 */ /* 0x000fc00000000000 */
[----:B------:R-:W-:-:S00]  /*0570*/  NOP ;  /* 0x0000000000007918 */ /* 0x000fc00000000000 */
.L_x_107:


//--------------------- .text._Z26pheromoneMatrixEvaporationPdii --------------------------
	.section	.text._Z26pheromoneMatrixEvaporationPdii,"ax",@progbits
	.align	128
        .global         _Z26pheromoneMatrixEvaporationPdii
        .type           _Z26pheromoneMatrixEvaporationPdii,@function
        .size           _Z26pheromoneMatrixEvaporationPdii,(.L_x_108 - _Z26pheromoneMatrixEvaporationPdii)
        .other          _Z26pheromoneMatrixEvaporationPdii,@"STO_CUDA_ENTRY STV_DEFAULT"
_Z26pheromoneMatrixEvaporationPdii:
.text._Z26pheromoneMatrixEvaporationPdii:
[----:B------:R-:W-:Y:S01]  /*0000*/  LDC R1, c[0x0][0x37c] ;  /* 0x0000df00ff017b82 */ /* 0x000fe20000000800 */
[----:B------:R-:W0:Y:S07]  /*0010*/  S2R R0, SR_TID.X ;  /* 0x0000000000007919 */ /* 0x000e2e0000002100 */
[----:B------:R-:W0:Y:S08]  /*0020*/  S2UR UR4, SR_CTAID.X ;  /* 0x00000000000479c3 */ /* 0x000e300000002500 */
[----:B------:R-:W0:Y:S02]  /*0030*/  LDC.64 R2, c[0x0][0x388] ;  /* 0x0000e200ff027b82 */ /* 0x000e240000000a00 */
[----:B0-----:R-:W-:Y:S01]  /*0040*/  IMAD R3, R3, UR4, R0 ;  /* 0x0000000403037c24 */ /* 0x001fe2000f8e0200 */
[----:B------:R-:W-:-:S04]  /*0050*/  ISETP.GE.AND P0, PT, R2, 0x1, PT ;  /* 0x000000010200780c */ /* 0x000fc80003f06270 */
[----:B------:R-:W-:-:S13]  /*0060*/  ISETP.GE.U32.OR P0, PT, R3, R2, !P0 ;  /* 0x000000020300720c */ /* 0x000fda0004706470 */
[----:B------:R-:W-:Y:S05]  /*0070*/  @P0 EXIT ;  /* 0x000000000000094d */ /* 0x000fea0003800000 */
[C---:B------:R-:W-:Y:S01]  /*0080*/  ISETP.GE.U32.AND P1, PT, R2.reuse, 0x10, PT ;  /* 0x000000100200780c */ /* 0x040fe20003f26070 */
[----:B------:R-:W0:Y:S01]  /*0090*/  LDCU.64 UR4, c[0x0][0x358] ;  /* 0x00006b00ff0477ac */ /* 0x000e220008000a00 */
[----:B------:R-:W-:Y:S01]  /*00a0*/  LOP3.LUT R22, R2, 0xf, RZ, 0xc0, !PT ;  /* 0x0000000f02167812 */ /* 0x000fe200078ec0ff */
[----:B------:R-:W-:-:S03]  /*00b0*/  HFMA2 R0, -RZ, RZ, 0, 0 ;  /* 0x00000000ff007431 */ /* 0x000fc600000001ff */
[----:B------:R-:W-:-:S07]  /*00c0*/  ISETP.NE.AND P0, PT, R22, RZ, PT ;  /* 0x000000ff1600720c */ /* 0x000fce0003f05270 */
[----:B------:R-:W-:Y:S06]  /*00d0*/  @!P1 BRA `(.L_x_6) ;  /* 0x0000000400609947 */ /* 0x000fec0003800000 */
[----:B------:R-:W1:Y:S01]  /*00e0*/  LDC.64 R4, c[0x0][0x380] ;  /* 0x0000e000ff047b82 */ /* 0x000e620000000a00 */
[----:B------:R-:W-:Y:S01]  /*00f0*/  LOP3.LUT R0, R2, 0x7ffffff0, RZ, 0xc0, !PT ;  /* 0x7ffffff002007812 */ /* 0x000fe200078ec0ff */
[----:B------:R-:W-:Y:S01]  /*0100*/  IMAD R7, R3, R2, 0x7 ;  /* 0x0000000703077424 */ /* 0x000fe200078e0202 */
[----:B------:R-:W2:Y:S02]  /*0110*/  LDCU.64 UR6, c[0x3][0x48] ;  /* 0x00c00900ff0677ac */ /* 0x000ea40008000a00 */
[----:B------:R-:W-:-:S07]  /*0120*/  IADD3 R6, PT, PT, -R0, RZ, RZ ;  /* 0x000000ff00067210 */ /* 0x000fce0007ffe1ff */
.L_x_7:
[----:B---3--:R-:W-:-:S05]  /*0130*/  IADD3 R9, PT, PT, R7, -0x7, RZ ;  /* 0xfffffff907097810 */ /* 0x008fca0007ffe0ff */
[----:B-1----:R-:W-:-:S05]  /*0140*/  IMAD.WIDE.U32 R8, R9, 0x8, R4 ;  /* 0x0000000809087825 */ /* 0x002fca00078e0004 */
[----:B0-----:R-:W2:Y:S01]  /*0150*/  LDG.E.64 R10, desc[UR4][R8.64] ;  /* 0x00000004080a7981 */ /* 0x001ea2000c1e1b00 */
[----:B------:R-:W-:-:S04]  /*0160*/  VIADD R13, R7, 0xfffffffa ;  /* 0xfffffffa070d7836 */ /* 0x000fc80000000000 */
[----:B------:R-:W-:Y:S01]  /*0170*/  IMAD.WIDE.U32 R12, R13, 0x8, R4 ;  /* 0x000000080d0c7825 */ /* 0x000fe200078e0004 */
[----:B--2---:R-:W-:-:S07]  /*0180*/  DMUL R10, R10, UR6 ;  /* 0x000000060a0a7c28 */ /* 0x004fce0008000000 */
[----:B------:R0:W-:Y:S04]  /*0190*/  STG.E.64 desc[UR4][R8.64], R10 ;  /* 0x0000000a08007986 */ /* 0x0001e8000c101b04 */
[----:B------:R-:W2:Y:S01]  /*01a0*/  LDG.E.64 R14, desc[UR4][R12.64] ;  /* 0x000000040c0e7981 */ /* 0x000ea2000c1e1b00 */
[----:B------:R-:W-:-:S05]  /*01b0*/  IADD3 R17, PT, PT, R7, -0x5, RZ ;  /* 0xfffffffb07117810 */ /* 0x000fca0007ffe0ff */
        /* <DEDUP_REMOVED lines=8> */
[----:B0-----:R-:W3:Y:S01]  /*0240*/  LDG.E.64 R8, desc[UR4][R20.64] ;  /* 0x0000000414087981 */ /* 0x001ee2000c1e1b00 */
[----:B------:R-:W-:-:S05]  /*0250*/  IADD3 R11, PT, PT, R7, -0x3, RZ ;  /* 0xfffffffd070b7810 */ /* 0x000fca0007ffe0ff */
[----:B------:R-:W-:Y:S01]  /*0260*/  IMAD.WIDE.U32 R10, R11, 0x8, R4 ;  /* 0x000000080b0a7825 */ /* 0x000fe200078e0004 */
[----:B---3--:R-:W-:-:S07]  /*0270*/  DMUL R8, R8, UR6 ;  /* 0x0000000608087c28 */ /* 0x008fce0008000000 */
[----:B------:R0:W-:Y:S04]  /*0280*/  STG.E.64 desc[UR4][R20.64], R8 ;  /* 0x0000000814007986 */ /* 0x0001e8000c101b04 */
[----:B-1----:R-:W3:Y:S01]  /*0290*/  LDG.E.64 R12, desc[UR4][R10.64] ;  /* 0x000000040a0c7981 */ /* 0x002ee2000c1e1b00 */
[----:B------:R-:W-:-:S04]  /*02a0*/  VIADD R15, R7, 0xfffffffe ;  /* 0xfffffffe070f7836 */ /* 0x000fc80000000000 */
[----:B------:R-:W-:Y:S01]  /*02b0*/  IMAD.WIDE.U32 R14, R15, 0x8, R4 ;  /* 0x000000080f0e7825 */ /* 0x000fe200078e0004 */
[----:B---3--:R-:W-:-:S07]  /*02c0*/  DMUL R12, R12, UR6 ;  /* 0x000000060c0c7c28 */ /* 0x008fce0008000000 */
[----:B------:R1:W-:Y:S04]  /*02d0*/  STG.E.64 desc[UR4][R10.64], R12 ;  /* 0x0000000c0a007986 */ /* 0x0003e8000c101b04 */
[----:B--2---:R-:W2:Y:S01]  /*02e0*/  LDG.E.64 R16, desc[UR4][R14.64] ;  /* 0x000000040e107981 */ /* 0x004ea2000c1e1b00 */
[----:B------:R-:W-:-:S05]  /*02f0*/  IADD3 R19, PT, PT, R7, -0x1, RZ ;  /* 0xffffffff07137810 */ /* 0x000fca0007ffe0ff */
[----:B------:R-:W-:Y:S01]  /*0300*/  IMAD.WIDE.U32 R18, R19, 0x8, R4 ;  /* 0x0000000813127825 */ /* 0x000fe200078e0004 */
[----:B--2---:R-:W-:-:S07]  /*0310*/  DMUL R16, R16, UR6 ;  /* 0x0000000610107c28 */ /* 0x004fce0008000000 */
[----:B------:R2:W-:Y:S04]  /*0320*/  STG.E.64 desc[UR4][R14.64], R16 ;  /* 0x000000100e007986 */ /* 0x0005e8000c101b04 */
[----:B0-----:R-:W3:Y:S01]  /*0330*/  LDG.E.64 R8, desc[UR4][R18.64] ;  /* 0x0000000412087981 */ /* 0x001ee2000c1e1b00 */
[----:B------:R-:W-:Y:S01]  /*0340*/  IMAD.WIDE.U32 R20, R7, 0x8, R4 ;  /* 0x0000000807147825 */ /* 0x000fe200078e0004 */
[----:B---3--:R-:W-:-:S07]  /*0350*/  DMUL R8, R8, UR6 ;  /* 0x0000000608087c28 */ /* 0x008fce0008000000 */
[----:B------:R0:W-:Y:S04]  /*0360*/  STG.E.64 desc[UR4][R18.64], R8 ;  /* 0x0000000812007986 */ /* 0x0001e8000c101b04 */
[----:B------:R-:W3:Y:S01]  /*0370*/  LDG.E.64 R24, desc[UR4][R20.64] ;  /* 0x0000000414187981 */ /* 0x000ee2000c1e1b00 */
[----:B-1----:R-:W-:-:S05]  /*0380*/  IADD3 R11, PT, PT, R7, 0x1, RZ ;  /* 0x00000001070b7810 */ /* 0x002fca0007ffe0ff */
[----:B------:R-:W-:Y:S01]  /*0390*/  IMAD.WIDE.U32 R10, R11, 0x8, R4 ;  /* 0x000000080b0a7825 */ /* 0x000fe200078e0004 */
[----:B---3--:R-:W-:-:S07]  /*03a0*/  DMUL R24, R24, UR6 ;  /* 0x0000000618187c28 */ /* 0x008fce0008000000 */
[----:B------:R1:W-:Y:S04]  /*03b0*/  STG.E.64 desc[UR4][R20.64], R24 ;  /* 0x0000001814007986 */ /* 0x0003e8000c101b04 */
[----:B------:R-:W3:Y:S01]  /*03c0*/  LDG.E.64 R12, desc[UR4][R10.64] ;  /* 0x000000040a0c7981 */ /* 0x000ee2000c1e1b00 */
[----:B--2---:R-:W-:-:S05]  /*03d0*/  IADD3 R15, PT, PT, R7, 0x2, RZ ;  /* 0x00000002070f7810 */ /* 0x004fca0007ffe0ff */
[----:B------:R-:W-:Y:S01]  /*03e0*/  IMAD.WIDE.U32 R14, R15, 0x8, R4 ;  /* 0x000000080f0e7825 */ /* 0x000fe200078e0004 */
[----:B---3--:R-:W-:-:S07]  /*03f0*/  DMUL R12, R12, UR6 ;  /* 0x000000060c0c7c28 */ /* 0x008fce0008000000 */
[----:B------:R2:W-:Y:S04]  /*0400*/  STG.E.64 desc[UR4][R10.64], R12 ;  /* 0x0000000c0a007986 */ /* 0x0005e8000c101b04 */
[----:B0-----:R-:W3:Y:S01]  /*0410*/  LDG.E.64 R8, desc[UR4][R14.64] ;  /* 0x000000040e087981 */ /* 0x001ee2000c1e1b00 */
[----:B------:R-:W-:-:S04]  /*0420*/  VIADD R17, R7, 0x3 ;  /* 0x0000000307117836 */ /* 0x000fc80000000000 */
        /* <DEDUP_REMOVED lines=8> */
[----:B--2---:R-:W2:Y:S01]  /*04b0*/  LDG.E.64 R10, desc[UR4][R20.64] ;  /* 0x00000004140a7981 */ /* 0x004ea2000c1e1b00 */
[----:B------:R-:W-:-:S05]  /*04c0*/  IADD3 R13, PT, PT, R7, 0x5, RZ ;  /* 0x00000005070d7810 */ /* 0x000fca0007ffe0ff */
[----:B------:R-:W-:Y:S01]  /*04d0*/  IMAD.WIDE.U32 R12, R13, 0x8, R4 ;  /* 0x000000080d0c7825 */ /* 0x000fe200078e0004 */
[----:B--2---:R-:W-:-:S07]  /*04e0*/  DMUL R10, R10, UR6 ;  /* 0x000000060a0a7c28 */ /* 0x004fce0008000000 */
[----:B------:R2:W-:Y:S04]  /*04f0*/  STG.E.64 desc[UR4][R20.64], R10 ;  /* 0x0000000a14007986 */ /* 0x0005e8000c101b04 */
[----:B0-----:R-:W3:Y:S01]  /*0500*/  LDG.E.64 R8, desc[UR4][R12.64] ;  /* 0x000000040c087981 */ /* 0x001ee2000c1e1b00 */
[----:B------:R-:W-:-:S05]  /*0510*/  IADD3 R15, PT, PT, R7, 0x6, RZ ;  /* 0x00000006070f7810 */ /* 0x000fca0007ffe0ff */
        /* <DEDUP_REMOVED lines=13> */
[----:B0-----:R-:W2:Y:S01]  /*05f0*/  LDG.E.64 R8, desc[UR4][R20.64] ;  /* 0x0000000414087981 */ /* 0x001ea2000c1e1b00 */
[----:B------:R-:W-:Y:S02]  /*0600*/  IADD3 R6, PT, PT, R6, 0x10, RZ ;  /* 0x0000001006067810 */ /* 0x000fe40007ffe0ff */
[----:B------:R-:W-:Y:S02]  /*0610*/  IADD3 R7, PT, PT, R7, 0x10, RZ ;  /* 0x0000001007077810 */ /* 0x000fe40007ffe0ff */
[----:B------:R-:W-:Y:S01]  /*0620*/  ISETP.NE.AND P1, PT, R6, RZ, PT ;  /* 0x000000ff0600720c */ /* 0x000fe20003f25270 */
[----:B--2---:R-:W-:-:S07]  /*0630*/  DMUL R8, R8, UR6 ;  /* 0x0000000608087c28 */ /* 0x004fce0008000000 */
[----:B------:R3:W-:Y:S05]  /*0640*/  STG.E.64 desc[UR4][R20.64], R8 ;  /* 0x0000000814007986 */ /* 0x0007ea000c101b04 */
[----:B------:R-:W-:Y:S05]  /*0650*/  @P1 BRA `(.L_x_7) ;  /* 0xfffffff800b41947 */ /* 0x000fea000383ffff */
.L_x_6:
[----:B0-----:R-:W-:Y:S05]  /*0660*/  @!P0 EXIT ;  /* 0x000000000000894d */ /* 0x001fea0003800000 */
[----:B------:R-:W-:Y:S02]  /*0670*/  ISETP.GE.U32.AND P0, PT, R22, 0x8, PT ;  /* 0x000000081600780c */ /* 0x000fe40003f06070 */
[----:B------:R-:W-:-:S04]  /*0680*/  LOP3.LUT R6, R2, 0x7, RZ, 0xc0, !PT ;  /* 0x0000000702067812 */ /* 0x000fc800078ec0ff */
[----:B------:R-:W-:-:S07]  /*0690*/  ISETP.NE.AND P1, PT, R6, RZ, PT ;  /* 0x000000ff0600720c */ /* 0x000fce0003f25270 */
[----:B------:R-:W-:Y:S06]  /*06a0*/  @!P0 BRA `(.L_x_8) ;  /* 0x0000000000ac8947 */ /* 0x000fec0003800000 */
[----:B------:R-:W3:Y:S01]  /*06b0*/  LDC.64 R4, c[0x0][0x380] ;  /* 0x0000e000ff047b82 */ /* 0x000ee20000000a00 */
[----:B------:R-:W-:Y:S01]  /*06c0*/  IMAD R7, R3, R2, R0 ;  /* 0x0000000203077224 */ /* 0x000fe200078e0200 */
[----:B------:R-:W0:Y:S03]  /*06d0*/  LDCU.64 UR6, c[0x3][0x48] ;  /* 0x00c00900ff0677ac */ /* 0x000e260008000a00 */
[----:B---3--:R-:W-:-:S05]  /*06e0*/  IMAD.WIDE.U32 R8, R7, 0x8, R4 ;  /* 0x0000000807087825 */ /* 0x008fca00078e0004 */
[----:B------:R-:W0:Y:S01]  /*06f0*/  LDG.E.64 R10, desc[UR4][R8.64] ;  /* 0x00000004080a7981 */ /* 0x000e22000c1e1b00 */
[----:B------:R-:W-:-:S04]  /*0700*/  VIADD R13, R7, 0x1 ;  /* 0x00000001070d7836 */ /* 0x000fc80000000000 */
[----:B------:R-:W-:Y:S01]  /*0710*/  IMAD.WIDE.U32 R12, R13, 0x8, R4 ;  /* 0x000000080d0c7825 */ /* 0x000fe200078e0004 */
[----:B0-----:R-:W-:-:S07]  /*0720*/  DMUL R10, R10, UR6 ;  /* 0x000000060a0a7c28 */ /* 0x001fce0008000000 */
[----:B------:R0:W-:Y:S04]  /*0730*/  STG.E.64 desc[UR4][R8.64], R10 ;  /* 0x0000000a08007986 */ /* 0x0001e8000c101b04 */
[----:B------:R-:W2:Y:S01]  /*0740*/  LDG.E.64 R14, desc[UR4][R12.64] ;  /* 0x000000040c0e7981 */ /* 0x000ea2000c1e1b00 */
[----:B------:R-:W-:-:S05]  /*0750*/  IADD3 R17, PT, PT, R7, 0x2, RZ ;  /* 0x0000000207117810 */ /* 0x000fca0007ffe0ff */
[----:B------:R-:W-:Y:S01]  /*0760*/  IMAD.WIDE.U32 R16, R17, 0x8, R4 ;  /* 0x0000000811107825 */ /* 0x000fe200078e0004 */
[----:B--2---:R-:W-:-:S07]  /*0770*/  DMUL R14, R14, UR6 ;  /* 0x000000060e0e7c28 */ /* 0x004fce0008000000 */
[----:B------:R1:W-:Y:S04]  /*0780*/  STG.E.64 desc[UR4][R12.64], R14 ;  /* 0x0000000e0c007986 */ /* 0x0003e8000c101b04 */
[----:B------:R-:W2:Y:S01]  /*0790*/  LDG.E.64 R18, desc[UR4][R16.64] ;  /* 0x0000000410127981 */ /* 0x000ea2000c1e1b00 */
        /* <DEDUP_REMOVED lines=10> */
[----:B------:R-:W-:-:S05]  /*0840*/  IADD3 R15, PT, PT, R7, 0x5, RZ ;  /* 0x00000005070f7810 */ /* 0x000fca0007ffe0ff */
[----:B------:R-:W-:Y:S01]  /*0850*/  IMAD.WIDE.U32 R14, R15, 0x8, R4 ;  /* 0x000000080f0e7825 */ /* 0x000fe200078e0004 */
[----:B---3--:R-:W-:-:S07]  /*0860*/  DMUL R12, R12, UR6 ;  /* 0x000000060c0c7c28 */ /* 0x008fce0008000000 */
[----:B------:R1:W-:Y:S04]  /*0870*/  STG.E.64 desc[UR4][R10.64], R12 ;  /* 0x0000000c0a007986 */ /* 0x0003e8000c101b04 */
[----:B--2---:R-:W2:Y:S01]  /*0880*/  LDG.E.64 R16, desc[UR4][R14.64] ;  /* 0x000000040e107981 */ /* 0x004ea2000c1e1b00 */
[----:B------:R-:W-:-:S04]  /*0890*/  VIADD R19, R7, 0x6 ;  /* 0x0000000607137836 */ /* 0x000fc80000000000 */
        /* <DEDUP_REMOVED lines=9> */
[----:B------:R-:W-:Y:S01]  /*0930*/  IADD3 R0, PT, PT, R0, 0x8, RZ ;  /* 0x0000000800007810 */ /* 0x000fe20007ffe0ff */
[----:B---3--:R-:W-:-:S07]  /*0940*/  DMUL R10, R10, UR6 ;  /* 0x000000060a0a7c28 */ /* 0x008fce0008000000 */
[----:B------:R2:W-:Y:S04]  /*0950*/  STG.E.64 desc[UR4][R4.64], R10 ;  /* 0x0000000a04007986 */ /* 0x0005e8000c101b04 */
.L_x_8:
[----:B------:R-:W-:Y:S05]  /*0960*/  @!P1 EXIT ;  /* 0x000000000000994d */ /* 0x000fea0003800000 */
[----:B------:R-:W-:Y:S02]  /*0970*/  ISETP.GE.U32.AND P0, PT, R6, 0x4, PT ;  /* 0x000000040600780c */ /* 0x000fe40003f06070 */
[----:B--2---:R-:W-:-:S04]  /*0980*/  LOP3.LUT R4, R2, 0x3, RZ, 0xc0, !PT ;  /* 0x0000000302047812 */ /* 0x004fc800078ec0ff */
[----:B------:R-:W-:-:S07]  /*0990*/  ISETP.NE.AND P1, PT, R4, RZ, PT ;  /* 0x000000ff0400720c */ /* 0x000fce0003f25270 */
[----:B------:R-:W-:Y:S06]  /*09a0*/  @!P0 BRA `(.L_x_9) ;  /* 0x00000000005c8947 */ /* 0x000fec0003800000 */
[----:B------:R-:W3:Y:S01]  /*09b0*/  LDC.64 R6, c[0x0][0x380] ;  /* 0x0000e000ff067b82 */ /* 0x000ee20000000a00 */
[----:B------:R-:W-:Y:S01]  /*09c0*/  IMAD R5, R3, R2, R0 ;  /* 0x0000000203057224 */ /* 0x000fe200078e0200 */
[----:B------:R-:W0:Y:S03]  /*09d0*/  LDCU.64 UR6, c[0x3][0x48] ;  /* 0x00c00900ff0677ac */ /* 0x000e260008000a00 */
[----:B---3--:R-:W-:-:S05]  /*09e0*/  IMAD.WIDE.U32 R14, R5, 0x8, R6 ;  /* 0x00000008050e7825 */ /* 0x008fca00078e0006 */
[----:B------:R-:W0:Y:S01]  /*09f0*/  LDG.E.64 R8, desc[UR4][R14.64] ;  /* 0x000000040e087981 */ /* 0x000e22000c1e1b00 */
[----:B------:R-:W-:-:S05]  /*0a00*/  IADD3 R17, PT, PT, R5, 0x1, RZ ;  /* 0x0000000105117810 */ /* 0x000fca0007ffe0ff */
        /* <DEDUP_REMOVED lines=9> */
[----:B------:R-:W-:-:S04]  /*0aa0*/  VIADD R21, R5, 0x3 ;  /* 0x0000000305157836 */ /* 0x000fc80000000000 */
[----:B------:R-:W-:Y:S01]  /*0ab0*/  IMAD.WIDE.U32 R20, R21, 0x8, R6 ;  /* 0x0000000815147825 */ /* 0x000fe200078e0006 */
[----:B--2---:R-:W-:-:S07]  /*0ac0*/  DMUL R12, R12, UR6 ;  /* 0x000000060c0c7c28 */ /* 0x004fce0008000000 */
[----:B------:R0:W-:Y:S04]  /*0ad0*/  STG.E.64 desc[UR4][R18.64], R12 ;  /* 0x0000000c12007986 */ /* 0x0001e8000c101b04 */
[----:B------:R-:W2:Y:S01]  /*0ae0*/  LDG.E.64 R6, desc[UR4][R20.64] ;  /* 0x0000000414067981 */ /* 0x000ea2000c1e1b00 */
[----:B------:R-:W-:Y:S01]  /*0af0*/  IADD3 R0, PT, PT, R0, 0x4, RZ ;  /* 0x0000000400007810 */ /* 0x000fe20007ffe0ff */
[----:B--2---:R-:W-:-:S07]  /*0b00*/  DMUL R6, R6, UR6 ;  /* 0x0000000606067c28 */ /* 0x004fce0008000000 */
[----:B------:R0:W-:Y:S04]  /*0b10*/  STG.E.64 desc[UR4][R20.64], R6 ;  /* 0x0000000614007986 */ /* 0x0001e8000c101b04 */
.L_x_9:
[----:B------:R-:W-:Y:S05]  /*0b20*/  @!P1 EXIT ;  /* 0x000000000000994d */ /* 0x000fea0003800000 */
[----:B0-----:R-:W0:Y:S01]  /*0b30*/  LDC.64 R6, c[0x0][0x380] ;  /* 0x0000e000ff067b82 */ /* 0x001e220000000a00 */
[----:B---3--:R-:W-:Y:S01]  /*0b40*/  IMAD R9, R3, R2, R0 ;  /* 0x0000000203097224 */ /* 0x008fe200078e0200 */
[----:B------:R-:W-:Y:S01]  /*0b50*/  IADD3 R0, PT, PT, -R4, RZ, RZ ;  /* 0x000000ff04007210 */ /* 0x000fe20007ffe1ff */
[----:B------:R-:W1:Y:S06]  /*0b60*/  LDCU.64 UR6, c[0x3][0x48] ;  /* 0x00c00900ff0677ac */ /* 0x000e6c0008000a00 */
.L_x_10:
[----:B0-2---:R-:W-:-:S05]  /*0b70*/  IMAD.WIDE.U32 R2, R9, 0x8, R6 ;  /* 0x0000000809027825 */ /* 0x005fca00078e0006 */
[----:B------:R-:W1:Y:S01]  /*0b80*/  LDG.E.64 R4, desc[UR4][R2.64] ;  /* 0x0000000402047981 */ /* 0x000e62000c1e1b00 */
[----:B------:R-:W-:Y:S02]  /*0b90*/  IADD3 R0, PT, PT, R0, 0x1, RZ ;  /* 0x0000000100007810 */ /* 0x000fe40007ffe0ff */
[----:B------:R-:W-:Y:S02]  /*0ba0*/  IADD3 R9, PT, PT, R9, 0x1, RZ ;  /* 0x0000000109097810 */ /* 0x000fe40007ffe0ff */
[----:B------:R-:W-:Y:S01]  /*0bb0*/  ISETP.NE.AND P0, PT, R0, RZ, PT ;  /* 0x000000ff0000720c */ /* 0x000fe20003f05270 */
[----:B-1----:R-:W-:-:S07]  /*0bc0*/  DMUL R4, R4, UR6 ;  /* 0x0000000604047c28 */ /* 0x002fce0008000000 */
[----:B------:R2:W-:Y:S05]  /*0bd0*/  STG.E.64 desc[UR4][R2.64], R4 ;  /* 0x0000000402007986 */ /* 0x0005ea000c101b04 */
[----:B------:R-:W-:Y:S05]  /*0be0*/  @P0 BRA `(.L_x_10) ;  /* 0xfffffffc00e00947 */ /* 0x000fea000383ffff */
[----:B------:R-:W-:Y:S05]  /*0bf0*/  EXIT ;  /* 0x000000000000794d */ /* 0x000fea0003800000 */
.L_x_11:
        /* <DEDUP_REMOVED lines=16> */
.L_x_108:


//--------------------- .text._Z15pheromoneAdjustPdiPiS_iii --------------------------
	.section	.text._Z15pheromoneAdjustPdiPiS_iii,"ax",@progbits
	.align	128
        .global         _Z15pheromoneAdjustPdiPiS_iii
        .type           _Z15pheromoneAdjustPdiPiS_iii,@function
        .size           _Z15pheromoneAdjustPdiPiS_iii,(.L_x_103 - _Z15pheromoneAdjustPdiPiS_iii)
        .other          _Z15pheromoneAdjustPdiPiS_iii,@"STO_CUDA_ENTRY STV_DEFAULT"
_Z15pheromoneAdjustPdiPiS_iii:
.text._Z15pheromoneAdjustPdiPiS_iii:
[----:B------:R-:W-:Y:S01]  /*0000*/  LDC R1, c[0x0][0x37c] ;  /* 0x0000df00ff017b82 */ /* 0x000fe20000000800 */
[----:B------:R-:W0:Y:S07]  /*0010*/  S2R R5, SR_TID.X ;  /* 0x0000000000057919 */ /* 0x000e2e0000002100 */
[----:B------:R-:W0:Y:S01]  /*0020*/  S2UR UR4, SR_CTAID.X ;  /* 0x00000000000479c3 */ /* 0x000e220000002500 */
[----:B------:R-:W1:Y:S07]  /*0030*/  LDCU.64 UR6, c[0x0][0x3a0] ;  /* 0x00007400ff0677ac */ /* 0x000e6e0008000a00 */
[----:B------:R-:W0:Y:S01]  /*0040*/  LDC R0, c[0x0][0x3a8] ;  /* 0x0000ea00ff007b82 */ /* 0x000e220000000800 */
[----:B-1----:R-:W-:-:S06]  /*0050*/  UISETP.GE.AND UP0, UPT, UR6, 0x1, UPT ;  /* 0x000000010600788c */ /* 0x002fcc000bf06270 */
[----:B------:R-:W-:Y:S01]  /*0060*/  PLOP3.LUT P0, PT, PT, PT, UP0, 0x80, 0x8 ;  /* 0x000000000008781c */ /* 0x000fe20003f0f008 */
[----:B0-----:R-:W-:-:S05]  /*0070*/  IMAD R5, R0, UR4, R5 ;  /* 0x0000000400057c24 */ /* 0x001fca000f8e0205 */
[----:B------:R-:W-:-:S13]  /*0080*/  ISETP.GE.U32.OR P0, PT, R5, UR7, !P0 ;  /* 0x0000000705007c0c */ /* 0x000fda000c706470 */
[----:B------:R-:W-:Y:S05]  /*0090*/  @P0 EXIT ;  /* 0x000000000000094d */ /* 0x000fea0003800000 */
[----:B------:R-:W0:Y:S01]  /*00a0*/  LDC.64 R26, c[0x0][0x398] ;  /* 0x0000e600ff1a7b82 */ /* 0x000e220000000a00 */
[----:B------:R-:W-:Y:S02]  /*00b0*/  UISETP.GE.U32.AND UP0, UPT, UR6, 0x4, UPT ;  /* 0x000000040600788c */ /* 0x000fe4000bf06070 */
[C---:B------:R-:W-:Y:S01]  /*00c0*/  IMAD R3, R5.reuse, UR6, RZ ;  /* 0x0000000605037c24 */ /* 0x040fe2000f8e02ff */
[----:B------:R-:W1:Y:S01]  /*00d0*/  LDCU.64 UR10, c[0x0][0x358] ;  /* 0x00006b00ff0a77ac */ /* 0x000e620008000a00 */
[----:B------:R-:W2:Y:S03]  /*00e0*/  LDCU.64 UR12, c[0x3][0x60] ;  /* 0x00c00c00ff0c77ac */ /* 0x000ea60008000a00 */
[----:B------:R-:W3:Y:S01]  /*00f0*/  LDC.64 R24, c[0x0][0x390] ;  /* 0x0000e400ff187b82 */ /* 0x000ee20000000a00 */
[----:B------:R-:W-:Y:S01]  /*0100*/  ULOP3.LUT UR7, UR6, 0x3, URZ, 0xc0, !UPT ;  /* 0x0000000306077892 */ /* 0x000fe2000f8ec0ff */
[----:B------:R-:W-:Y:S01]  /*0110*/  UMOV UR4, URZ ;  /* 0x000000ff00047c82 */ /* 0x000fe20008000000 */
[----:B0-----:R-:W-:-:S04]  /*0120*/  IMAD.WIDE.U32 R26, R5, 0x8, R26 ;  /* 0x00000008051a7825 */ /* 0x001fc800078e001a */
[----:B---3--:R-:W-:Y:S01]  /*0130*/  IMAD.WIDE.U32 R24, R3, 0x4, R24 ;  /* 0x0000000403187825 */ /* 0x008fe200078e0018 */
[----:B-12---:R-:W-:Y:S06]  /*0140*/  BRA.U !UP0, `(.L_x_12) ;  /* 0x0000000908407547 */ /* 0x006fec000b800000 */
[----:B------:R-:W0:Y:S01]  /*0150*/  LDC R2, c[0x3][0x64] ;  /* 0x00c01900ff027b82 */ /* 0x000e220000000800 */
[----:B------:R-:W-:Y:S01]  /*0160*/  ULOP3.LUT UR4, UR6, 0x7ffffffc, URZ, 0xc0, !UPT ;  /* 0x7ffffffc06047892 */ /* 0x000fe2000f8ec0ff */
[----:B------:R-:W-:Y:S01]  /*0170*/  VIADD R0, R3, 0x2 ;  /* 0x0000000203007836 */ /* 0x000fe20000000000 */
[----:B------:R-:W1:Y:S01]  /*0180*/  LDCU.64 UR14, c[0x3][0x60] ;  /* 0x00c00c00ff0e77ac */ /* 0x000e620008000a00 */
[----:B------:R-:W2:Y:S04]  /*0190*/  LDCU UR5, c[0x0][0x3a0] ;  /* 0x00007400ff0577ac */ /* 0x000ea80008000800 */
[----:B------:R-:W3:Y:S01]  /*01a0*/  LDC.64 R22, c[0x0][0x380] ;  /* 0x0000e000ff167b82 */ /* 0x000ee20000000a00 */
[----:B------:R-:W-:Y:S02]  /*01b0*/  UIADD3 UR8, UPT, UPT, UR6, -0x4, URZ ;  /* 0xfffffffc06087890 */ /* 0x000fe4000fffe0ff */
[----:B------:R-:W-:-:S05]  /*01c0*/  UIADD3 UR9, UPT, UPT, -UR4, URZ, URZ ;  /* 0x000000ff04097290 */ /* 0x000fca000fffe1ff */
[----:B------:R-:W4:Y:S07]  /*01d0*/  LDC.64 R20, c[0x0][0x390] ;  /* 0x0000e400ff147b82 */ /* 0x000f2e0000000a00 */
.L_x_21:
[----:B------:R-:W2:Y:S01]  /*01e0*/  LDG.E.64 R12, desc[UR10][R26.64] ;  /* 0x0000000a1a0c7981 */ /* 0x000ea2000c1e1b00 */
[----:B------:R-:W-:-:S04]  /*01f0*/  UIADD3 UR6, UPT, UPT, UR8, 0x2, URZ ;  /* 0x0000000208067890 */ /* 0x000fc8000fffe0ff */
[----:B------:R-:W-:-:S06]  /*0200*/  UISETP.NE.AND UP0, UPT, UR6, -0x1, UPT ;  /* 0xffffffff0600788c */ /* 0x000fcc000bf05270 */
[----:B------:R-:W-:-:S13]  /*0210*/  PLOP3.LUT P0, PT, PT, PT, UP0, 0x80, 0x8 ;  /* 0x000000000008781c */ /* 0x000fda0003f0f008 */
[----:B------:R-:W5:Y:S01]  /*0220*/  @!P0 LDG.E R8, desc[UR10][R24.64] ;  /* 0x0000000a18088981 */ /* 0x000f62000c1e1900 */
[----:B0-----:R-:W-:Y:S02]  /*0230*/  IMAD.MOV.U32 R6, RZ, RZ, 0x1 ;  /* 0x00000001ff067424 */ /* 0x001fe400078e00ff */
[C---:B------:R-:W-:Y:S02]  /*0240*/  VIADD R5, R0.reuse, 0xfffffffe ;  /* 0xfffffffe00057836 */ /* 0x040fe40000000000 */
[----:B------:R-:W-:Y:S02]  /*0250*/  VIADD R19, R0, 0xffffffff ;  /* 0xffffffff00137836 */ /* 0x000fe40000000000 */
[----:B----4-:R-:W-:-:S04]  /*0260*/  IMAD.WIDE.U32 R4, R5, 0x4, R20 ;  /* 0x0000000405047825 */ /* 0x010fc800078e0014 */
[----:B------:R-:W-:Y:S01]  /*0270*/  IMAD.WIDE.U32 R18, R19, 0x4, R20 ;  /* 0x0000000413127825 */ /* 0x000fe200078e0014 */
[----:B------:R4:W5:Y:S01]  /*0280*/  LDG.E R9, desc[UR10][R4.64] ;  /* 0x0000000a04097981 */ /* 0x000962000c1e1900 */
[----:B0-----:R-:W-:Y:S01]  /*0290*/  FSETP.GEU.AND P1, PT, |R2|, 6.5827683646048100446e-37, PT ;  /* 0x036000000200780b */ /* 0x001fe20003f2e200 */
[----:B------:R-:W-:Y:S01]  /*02a0*/  BSSY.RECONVERGENT B0, `(.L_x_13) ;  /* 0x0000010000007945 */ /* 0x000fe20003800200 */
[----:B--2---:R-:W0:Y:S02]  /*02b0*/  MUFU.RCP64H R7, R13 ;  /* 0x0000000d00077308 */ /* 0x004e240000001800 */
[----:B0-----:R-:W-:Y:S01]  /*02c0*/  DFMA R10, -R12, R6, 1 ;  /* 0x3ff000000c0a742b */ /* 0x001fe20000000106 */
[----:B------:R0:W5:Y:S07]  /*02d0*/  @P0 LDG.E R8, desc[UR10][R18.64] ;  /* 0x0000000a12080981 */ /* 0x00016e000c1e1900 */
[----:B------:R-:W-:-:S08]  /*02e0*/  DFMA R10, R10, R10, R10 ;  /* 0x0000000a0a0a722b */ /* 0x000fd0000000000a */
[----:B------:R-:W-:-:S08]  /*02f0*/  DFMA R10, R6, R10, R6 ;  /* 0x0000000a060a722b */ /* 0x000fd00000000006 */
[----:B------:R-:W-:-:S08]  /*0300*/  DFMA R6, -R12, R10, 1 ;  /* 0x3ff000000c06742b */ /* 0x000fd0000000010a */
[----:B------:R-:W-:-:S08]  /*0310*/  DFMA R6, R10, R6, R10 ;  /* 0x000000060a06722b */ /* 0x000fd0000000000a */
[----:B-1----:R-:W-:-:S08]  /*0320*/  DMUL R30, R6, UR14 ;  /* 0x0000000e061e7c28 */ /* 0x002fd00008000000 */
[----:B------:R-:W-:-:S08]  /*0330*/  DFMA R10, -R12, R30, UR14 ;  /* 0x0000000e0c0a7e2b */ /* 0x000fd0000800011e */
[----:B------:R-:W-:-:S10]  /*0340*/  DFMA R30, R6, R10, R30 ;  /* 0x0000000a061e722b */ /* 0x000fd4000000001e */
[----:B----4-:R-:W-:-:S05]  /*0350*/  FFMA R4, RZ, R13, R31 ;  /* 0x0000000dff047223 */ /* 0x010fca000000001f */
[----:B------:R-:W-:-:S13]  /*0360*/  FSETP.GT.AND P0, PT, |R4|, 1.469367938527859385e-39, PT ;  /* 0x001000000400780b */ /* 0x000fda0003f04200 */
[----:B0-----:R-:W-:Y:S05]  /*0370*/  @P0 BRA P1, `(.L_x_14) ;  /* 0x0000000000080947 */ /* 0x001fea0000800000 */
[----:B------:R-:W-:-:S07]  /*0380*/  MOV R4, 0x3a0 ;  /* 0x000003a000047802 */ /* 0x000fce0000000f00 */
[----:B---3-5:R-:W-:Y:S05]  /*0390*/  CALL.REL.NOINC `($__internal_0_$__cuda_sm20_div_rn_f64_full) ;  /* 0x0000000c00a47944 */ /* 0x028fea0003c00000 */
.L_x_14:
[----:B------:R-:W-:Y:S05]  /*03a0*/  BSYNC.RECONVERGENT B0 ;  /* 0x0000000000007941 */ /* 0x000fea0003800200 */
.L_x_13:
[----:B-----5:R-:W-:-:S04]  /*03b0*/  IMAD R5, R9, UR5, R8 ;  /* 0x0000000509057c24 */ /* 0x020fc8000f8e0208 */
[----:B---3--:R-:W-:-:S05]  /*03c0*/  IMAD.WIDE R4, R5, 0x8, R22 ;  /* 0x0000000805047825 */ /* 0x008fca00078e0216 */
[----:B------:R-:W2:Y:S01]  /*03d0*/  LDG.E.64 R6, desc[UR10][R4.64] ;  /* 0x0000000a04067981 */ /* 0x000ea2000c1e1b00 */
[----:B------:R-:W-:Y:S01]  /*03e0*/  UISETP.NE.AND UP0, UPT, UR8, -0x2, UPT ;  /* 0xfffffffe0800788c */ /* 0x000fe2000bf05270 */
[----:B------:R-:W-:-:S05]  /*03f0*/  IMAD.WIDE.U32 R16, R0, 0x4, R20 ;  /* 0x0000000400107825 */ /* 0x000fca00078e0014 */
[----:B------:R-:W-:Y:S01]  /*0400*/  PLOP3.LUT P0, PT, PT, PT, UP0, 0x80, 0x8 ;  /* 0x000000000008781c */ /* 0x000fe20003f0f008 */
[----:B--2---:R-:W-:-:S07]  /*0410*/  DADD R6, R6, R30 ;  /* 0x0000000006067229 */ /* 0x004fce000000001e */
[----:B------:R0:W-:Y:S04]  /*0420*/  STG.E.64 desc[UR10][R4.64], R6 ;  /* 0x0000000604007986 */ /* 0x0001e8000c101b0a */
[----:B------:R-:W2:Y:S04]  /*0430*/  LDG.E.64 R12, desc[UR10][R26.64] ;  /* 0x0000000a1a0c7981 */ /* 0x000ea8000c1e1b00 */
[----:B------:R1:W5:Y:S04]  /*0440*/  @P0 LDG.E R8, desc[UR10][R16.64] ;  /* 0x0000000a10080981 */ /* 0x000368000c1e1900 */
[----:B------:R1:W5:Y:S01]  /*0450*/  LDG.E R19, desc[UR10][R18.64] ;  /* 0x0000000a12137981 */ /* 0x000362000c1e1900 */
[----:B------:R-:W-:Y:S01]  /*0460*/  IMAD.MOV.U32 R10, RZ, RZ, 0x1 ;  /* 0x00000001ff0a7424 */ /* 0x000fe200078e00ff */
[----:B------:R-:W-:Y:S01]  /*0470*/  FSETP.GEU.AND P1, PT, |R2|, 6.5827683646048100446e-37, PT ;  /* 0x036000000200780b */ /* 0x000fe20003f2e200 */
[----:B------:R-:W-:Y:S01]  /*0480*/  BSSY.RECONVERGENT B0, `(.L_x_15) ;  /* 0x0000010000007945 */ /* 0x000fe20003800200 */
[----:B--2---:R-:W2:Y:S01]  /*0490*/  MUFU.RCP64H R11, R13 ;  /* 0x0000000d000b7308 */ /* 0x004ea20000001800 */
[----:B------:R1:W5:Y:S02]  /*04a0*/  @!P0 LDG.E R8, desc[UR10][R24.64] ;  /* 0x0000000a18088981 */ /* 0x000364000c1e1900 */
[----:B--2---:R-:W-:-:S08]  /*04b0*/  DFMA R14, -R12, R10, 1 ;  /* 0x3ff000000c0e742b */ /* 0x004fd0000000010a */
[----:B------:R-:W-:-:S08]  /*04c0*/  DFMA R14, R14, R14, R14 ;  /* 0x0000000e0e0e722b */ /* 0x000fd0000000000e */
[----:B------:R-:W-:-:S08]  /*04d0*/  DFMA R14, R10, R14, R10 ;  /* 0x0000000e0a0e722b */ /* 0x000fd0000000000a */
[----:B------:R-:W-:-:S08]  /*04e0*/  DFMA R10, -R12, R14, 1 ;  /* 0x3ff000000c0a742b */ /* 0x000fd0000000010e */
[----:B------:R-:W-:-:S08]  /*04f0*/  DFMA R10, R14, R10, R14 ;  /* 0x0000000a0e0a722b */ /* 0x000fd0000000000e */
[----:B------:R-:W-:-:S08]  /*0500*/  DMUL R30, R10, UR14 ;  /* 0x0000000e0a1e7c28 */ /* 0x000fd00008000000 */
[----:B0-----:R-:W-:-:S08]  /*0510*/  DFMA R4, -R12, R30, UR14 ;  /* 0x0000000e0c047e2b */ /* 0x001fd0000800011e */
[----:B------:R-:W-:-:S10]  /*0520*/  DFMA R30, R10, R4, R30 ;  /* 0x000000040a1e722b */ /* 0x000fd4000000001e */
[----:B------:R-:W-:-:S05]  /*0530*/  FFMA R4, RZ, R13, R31 ;  /* 0x0000000dff047223 */ /* 0x000fca000000001f */
[----:B------:R-:W-:-:S13]  /*0540*/  FSETP.GT.AND P0, PT, |R4|, 1.469367938527859385e-39, PT ;  /* 0x001000000400780b */ /* 0x000fda0003f04200 */
[----:B-1----:R-:W-:Y:S05]  /*0550*/  @P0 BRA P1, `(.L_x_16) ;  /* 0x0000000000080947 */ /* 0x002fea0000800000 */
[----:B------:R-:W-:-:S07]  /*0560*/  MOV R4, 0x580 ;  /* 0x0000058000047802 */ /* 0x000fce0000000f00 */
[----:B-----5:R-:W-:Y:S05]  /*0570*/  CALL.REL.NOINC `($__internal_0_$__cuda_sm20_div_rn_f64_full) ;  /* 0x0000000c002c7944 */ /* 0x020fea0003c00000 */
.L_x_16:
[----:B------:R-:W-:Y:S05]  /*0580*/  BSYNC.RECONVERGENT B0 ;  /* 0x0000000000007941 */ /* 0x000fea0003800200 */
.L_x_15:
[----:B-----5:R-:W-:-:S04]  /*0590*/  IMAD R5, R19, UR5, R8 ;  /* 0x0000000513057c24 */ /* 0x020fc8000f8e0208 */
[----:B------:R-:W-:-:S05]  /*05a0*/  IMAD.WIDE R4, R5, 0x8, R22 ;  /* 0x0000000805047825 */ /* 0x000fca00078e0216 */
[----:B------:R-:W2:Y:S01]  /*05b0*/  LDG.E.64 R6, desc[UR10][R4.64] ;  /* 0x0000000a04067981 */ /* 0x000ea2000c1e1b00 */
[----:B------:R-:W-:Y:S01]  /*05c0*/  UISETP.NE.AND UP0, UPT, UR6, 0x1, UPT ;  /* 0x000000010600788c */ /* 0x000fe2000bf05270 */
[----:B------:R-:W-:-:S04]  /*05d0*/  VIADD R9, R0, 0x1 ;  /* 0x0000000100097836 */ /* 0x000fc80000000000 */
[----:B------:R-:W-:Y:S01]  /*05e0*/  IMAD.WIDE.U32 R8, R9, 0x4, R20 ;  /* 0x0000000409087825 */ /* 0x000fe200078e0014 */
[----:B------:R-:W-:Y:S01]  /*05f0*/  PLOP3.LUT P0, PT, PT, PT, UP0, 0x80, 0x8 ;  /* 0x000000000008781c */ /* 0x000fe20003f0f008 */
[----:B--2---:R-:W-:-:S07]  /*0600*/  DADD R6, R6, R30 ;  /* 0x0000000006067229 */ /* 0x004fce000000001e */
[----:B------:R0:W-:Y:S04]  /*0610*/  STG.E.64 desc[UR10][R4.64], R6 ;  /* 0x0000000604007986 */ /* 0x0001e8000c101b0a */
[----:B------:R-:W2:Y:S04]  /*0620*/  LDG.E.64 R12, desc[UR10][R26.64] ;  /* 0x0000000a1a0c7981 */ /* 0x000ea8000c1e1b00 */
[----:B------:R1:W5:Y:S04]  /*0630*/  @P0 LDG.E R18, desc[UR10][R8.64] ;  /* 0x0000000a08120981 */ /* 0x000368000c1e1900 */
[----:B------:R1:W5:Y:S01]  /*0640*/  LDG.E R17, desc[UR10][R16.64] ;  /* 0x0000000a10117981 */ /* 0x000362000c1e1900 */
[----:B------:R-:W-:-:S02]  /*0650*/  MOV R10, 0x1 ;  /* 0x00000001000a7802 */ /* 0x000fc40000000f00 */
[----:B------:R-:W-:Y:S01]  /*0660*/  FSETP.GEU.AND P1, PT, |R2|, 6.5827683646048100446e-37, PT ;  /* 0x036000000200780b */ /* 0x000fe20003f2e200 */
[----:B------:R-:W-:Y:S01]  /*0670*/  BSSY.RECONVERGENT B0, `(.L_x_17) ;  /* 0x0000010000007945 */ /* 0x000fe20003800200 */
[----:B--2---:R-:W2:Y:S01]  /*0680*/  MUFU.RCP64H R11, R13 ;  /* 0x0000000d000b7308 */ /* 0x004ea20000001800 */
[----:B------:R1:W5:Y:S01]  /*0690*/  @!P0 LDG.E R18, desc[UR10][R24.64] ;  /* 0x0000000a18128981 */ /* 0x000362000c1e1900 */
        /* <DEDUP_REMOVED lines=13> */
.L_x_18:
[----:B------:R-:W-:Y:S05]  /*0770*/  BSYNC.RECONVERGENT B0 ;  /* 0x0000000000007941 */ /* 0x000fea0003800200 */
.L_x_17:
[----:B-----5:R-:W-:-:S04]  /*0780*/  IMAD R5, R17, UR5, R18 ;  /* 0x0000000511057c24 */ /* 0x020fc8000f8e0212 */
[----:B------:R-:W-:-:S05]  /*0790*/  IMAD.WIDE R4, R5, 0x8, R22 ;  /* 0x0000000805047825 */ /* 0x000fca00078e0216 */
[----:B------:R-:W2:Y:S01]  /*07a0*/  LDG.E.64 R6, desc[UR10][R4.64] ;  /* 0x0000000a04067981 */ /* 0x000ea2000c1e1b00 */
[----:B------:R-:W-:-:S06]  /*07b0*/  UISETP.NE.AND UP0, UPT, UR6, 0x2, UPT ;  /* 0x000000020600788c */ /* 0x000fcc000bf05270 */
[----:B------:R-:W-:-:S05]  /*07c0*/  PLOP3.LUT P0, PT, PT, PT, UP0, 0x80, 0x8 ;  /* 0x000000000008781c */ /* 0x000fca0003f0f008 */
[----:B------:R-:W0:Y:S08]  /*07d0*/  @UP0 LDCU.64 UR16, c[0x0][0x390] ;  /* 0x00007200ff1007ac */ /* 0x000e300008000a00 */
[----:B------:R-:W-:Y:S02]  /*07e0*/  @P0 VIADD R13, R0, 0x2 ;  /* 0x00000002000d0836 */ /* 0x000fe40000000000 */
[----:B0-----:R-:W-:-:S02]  /*07f0*/  IMAD.U32 R10, RZ, RZ, UR16 ;  /* 0x00000010ff0a7e24 */ /* 0x001fc4000f8e00ff */
[----:B------:R-:W-:Y:S02]  /*0800*/  IMAD.U32 R11, RZ, RZ, UR17 ;  /* 0x00000011ff0b7e24 */ /* 0x000fe4000f8e00ff */
[----:B------:R-:W-:Y:S01]  /*0810*/  @P0 IMAD.WIDE.U32 R10, R13, 0x4, R10 ;  /* 0x000000040d0a0825 */ /* 0x000fe200078e000a */
        /* <DEDUP_REMOVED lines=23> */
.L_x_20:
[----:B------:R-:W-:Y:S05]  /*0990*/  BSYNC.RECONVERGENT B0 ;  /* 0x0000000000007941 */ /* 0x000fea0003800200 */
.L_x_19:
[----:B------:R-:W-:Y:S02]  /*09a0*/  UMOV UR6, UR5 ;  /* 0x0000000500067c82 */ /* 0x000fe40008000000 */
[----:B-----5:R-:W-:-:S04]  /*09b0*/  IMAD R5, R9, UR6, R16 ;  /* 0x0000000609057c24 */ /* 0x020fc8000f8e0210 */
[----:B------:R-:W-:-:S05]  /*09c0*/  IMAD.WIDE R4, R5, 0x8, R22 ;  /* 0x0000000805047825 */ /* 0x000fca00078e0216 */
[----:B------:R-:W2:Y:S01]  /*09d0*/  LDG.E.64 R6, desc[UR10][R4.64] ;  /* 0x0000000a04067981 */ /* 0x000ea2000c1e1b00 */
[----:B------:R-:W-:Y:S01]  /*09e0*/  UIADD3 UR9, UPT, UPT, UR9, 0x4, URZ ;  /* 0x0000000409097890 */ /* 0x000fe2000fffe0ff */
[----:B------:R-:W-:Y:S01]  /*09f0*/  VIADD R0, R0, 0x4 ;  /* 0x0000000400007836 */ /* 0x000fe20000000000 */
[----:B------:R-:W-:Y:S02]  /*0a00*/  UIADD3 UR8, UPT, UPT, UR8, -0x4, URZ ;  /* 0xfffffffc08087890 */ /* 0x000fe4000fffe0ff */
[----:B------:R-:W-:Y:S01]  /*0a10*/  UISETP.NE.AND UP0, UPT, UR9, URZ, UPT ;  /* 0x000000ff0900728c */ /* 0x000fe2000bf05270 */
[----:B--2---:R-:W-:-:S07]  /*0a20*/  DADD R6, R6, R30 ;  /* 0x0000000006067229 */ /* 0x004fce000000001e */
[----:B------:R0:W-:Y:S01]  /*0a30*/  STG.E.64 desc[UR10][R4.64], R6 ;  /* 0x0000000604007986 */ /* 0x0001e2000c101b0a */
[----:B------:R-:W-:Y:S05]  /*0a40*/  BRA.U UP0, `(.L_x_21) ;  /* 0xfffffff500e47547 */ /* 0x000fea000b83ffff */
.L_x_12:
[----:B------:R-:W-:-:S13]  /*0a50*/  ISETP.NE.AND P0, PT, RZ, UR7, PT ;  /* 0x00000007ff007c0c */ /* 0x000fda000bf05270 */
[----:B------:R-:W-:Y:S05]  /*0a60*/  @!P0 EXIT ;  /* 0x000000000000894d */ /* 0x000fea0003800000 */
[----:B------:R-:W-:Y:S02]  /*0a70*/  UISETP.NE.AND UP0, UPT, UR7, 0x1, UPT ;  /* 0x000000010700788c */ /* 0x000fe4000bf05270 */
[----:B------:R-:W-:-:S07]  /*0a80*/  UIADD3 UR8, UPT, UPT, UR6, -0x1, URZ ;  /* 0xffffffff06087890 */ /* 0x000fce000fffe0ff */
[----:B------:R-:W-:Y:S05]  /*0a90*/  BRA.U !UP0, `(.L_x_22) ;  /* 0x0000000508387547 */ /* 0x000fea000b800000 */
[----:B------:R-:W2:Y:S01]  /*0aa0*/  LDG.E.64 R12, desc[UR10][R26.64] ;  /* 0x0000000a1a0c7981 */ /* 0x000ea2000c1e1b00 */
[----:B0-----:R-:W0:Y:S01]  /*0ab0*/  LDC.64 R4, c[0x0][0x390] ;  /* 0x0000e400ff047b82 */ /* 0x001e220000000a00 */
[----:B------:R-:W-:Y:S02]  /*0ac0*/  UISETP.NE.AND UP0, UPT, UR4, UR8, UPT ;  /* 0x000000080400728c */ /* 0x000fe4000bf05270 */
[----:B------:R-:W-:Y:S01]  /*0ad0*/  IADD3 R2, PT, PT, R3, UR4, RZ ;  /* 0x0000000403027c10 */ /* 0x000fe2000fffe0ff */
[----:B------:R-:W-:Y:S01]  /*0ae0*/  IMAD.MOV.U32 R6, RZ, RZ, 0x1 ;  /* 0x00000001ff067424 */ /* 0x000fe200078e00ff */
[----:B------:R-:W1:Y:S02]  /*0af0*/  LDCU.64 UR6, c[0x3][0x60] ;  /* 0x00c00c00ff0677ac */ /* 0x000e640008000a00 */
[----:B------:R-:W-:Y:S01]  /*0b00*/  PLOP3.LUT P0, PT, PT, PT, UP0, 0x80, 0x8 ;  /* 0x000000000008781c */ /* 0x000fe20003f0f008 */
[----:B------:R-:W-:Y:S01]  /*0b10*/  VIADD R17, R2, 0x1 ;  /* 0x0000000102117836 */ /* 0x000fe20000000000 */
[----:B------:R-:W3:Y:S03]  /*0b20*/  LDC R8, c[0x3][0x64] ;  /* 0x00c01900ff087b82 */ /* 0x000ee60000000800 */
[----:B0-----:R-:W-:-:S08]  /*0b30*/  IMAD.WIDE.U32 R16, R17, 0x4, R4 ;  /* 0x0000000411107825 */ /* 0x001fd000078e0004 */
[----:B------:R-:W5:Y:S01]  /*0b40*/  @P0 LDG.E R9, desc[UR10][R16.64] ;  /* 0x0000000a10090981 */ /* 0x000f62000c1e1900 */
[----:B------:R-:W-:-:S05]  /*0b50*/  IMAD.WIDE.U32 R4, R2, 0x4, R4 ;  /* 0x0000000402047825 */ /* 0x000fca00078e0004 */
[----:B------:R0:W5:Y:S01]  /*0b60*/  LDG.E R0, desc[UR10][R4.64] ;  /* 0x0000000a04007981 */ /* 0x000162000c1e1900 */
[----:B---3--:R-:W-:Y:S01]  /*0b70*/  FSETP.GEU.AND P1, PT, |R8|, 6.5827683646048100446e-37, PT ;  /* 0x036000000800780b */ /* 0x008fe20003f2e200 */
[----:B------:R-:W-:Y:S01]  /*0b80*/  BSSY.RECONVERGENT B0, `(.L_x_23) ;  /* 0x0000010000007945 */ /* 0x000fe20003800200 */
[----:B--2---:R-:W2:Y:S02]  /*0b90*/  MUFU.RCP64H R7, R13 ;  /* 0x0000000d00077308 */ /* 0x004ea40000001800 */
[----:B--2---:R-:W-:-:S08]  /*0ba0*/  DFMA R10, -R12, R6, 1 ;  /* 0x3ff000000c0a742b */ /* 0x004fd00000000106 */
[----:B------:R-:W-:Y:S01]  /*0bb0*/  DFMA R10, R10, R10, R10 ;  /* 0x0000000a0a0a722b */ /* 0x000fe2000000000a */
[----:B------:R2:W5:Y:S07]  /*0bc0*/  @!P0 LDG.E R9, desc[UR10][R24.64] ;  /* 0x0000000a18098981 */ /* 0x00056e000c1e1900 */
[----:B------:R-:W-:-:S08]  /*0bd0*/  DFMA R10, R6, R10, R6 ;  /* 0x0000000a060a722b */ /* 0x000fd00000000006 */
[----:B------:R-:W-:-:S08]  /*0be0*/  DFMA R6, -R12, R10, 1 ;  /* 0x3ff000000c06742b */ /* 0x000fd0000000010a */
[----:B------:R-:W-:-:S08]  /*0bf0*/  DFMA R6, R10, R6, R10 ;  /* 0x000000060a06722b */ /* 0x000fd0000000000a */
[----:B-1----:R-:W-:-:S08]  /*0c00*/  DMUL R30, R6, UR6 ;  /* 0x00000006061e7c28 */ /* 0x002fd00008000000 */
[----:B0-----:R-:W-:-:S08]  /*0c10*/  DFMA R4, -R12, R30, UR6 ;  /* 0x000000060c047e2b */ /* 0x001fd0000800011e */
[----:B------:R-:W-:-:S10]  /*0c20*/  DFMA R30, R6, R4, R30 ;  /* 0x00000004061e722b */ /* 0x000fd4000000001e */
[----:B------:R-:W-:-:S05]  /*0c30*/  FFMA R4, RZ, R13, R31 ;  /* 0x0000000dff047223 */ /* 0x000fca000000001f */
[----:B------:R-:W-:-:S13]  /*0c40*/  FSETP.GT.AND P0, PT, |R4|, 1.469367938527859385e-39, PT ;  /* 0x001000000400780b */ /* 0x000fda0003f04200 */
[----:B--2---:R-:W-:Y:S05]  /*0c50*/  @P0 BRA P1, `(.L_x_24) ;  /* 0x0000000000080947 */ /* 0x004fea0000800000 */
[----:B------:R-:W-:-:S07]  /*0c60*/  MOV R4, 0xc80 ;  /* 0x00000c8000047802 */ /* 0x000fce0000000f00 */
[----:B-----5:R-:W-:Y:S05]  /*0c70*/  CALL.REL.NOINC `($__internal_0_$__cuda_sm20_div_rn_f64_full) ;  /* 0x00000004006c7944 */ /* 0x020fea0003c00000 */
.L_x_24:
[----:B------:R-:W-:Y:S05]  /*0c80*/  BSYNC.RECONVERGENT B0 ;  /* 0x0000000000007941 */ /* 0x000fea0003800200 */
.L_x_23:
[----:B------:R-:W0:Y:S01]  /*0c90*/  LDC.64 R4, c[0x0][0x380] ;  /* 0x0000e000ff047b82 */ /* 0x000e220000000a00 */
[----:B------:R-:W1:Y:S02]  /*0ca0*/  LDCU UR5, c[0x0][0x3a0] ;  /* 0x00007400ff0577ac */ /* 0x000e640008000800 */
[----:B-1---5:R-:W-:-:S04]  /*0cb0*/  IMAD R9, R0, UR5, R9 ;  /* 0x0000000500097c24 */ /* 0x022fc8000f8e0209 */
[----:B0-----:R-:W-:-:S05]  /*0cc0*/  IMAD.WIDE R4, R9, 0x8, R4 ;  /* 0x0000000809047825 */ /* 0x001fca00078e0204 */
[----:B------:R-:W2:Y:S01]  /*0cd0*/  LDG.E.64 R6, desc[UR10][R4.64] ;  /* 0x0000000a04067981 */ /* 0x000ea2000c1e1b00 */
[----:B------:R-:W-:-:S04]  /*0ce0*/  UIADD3 UR5, UPT, UPT, UR5, -0x2, URZ ;  /* 0xfffffffe05057890 */ /* 0x000fc8000fffe0ff */
[----:B------:R-:W-:-:S06]  /*0cf0*/  UISETP.NE.AND UP0, UPT, UR4, UR5, UPT ;  /* 0x000000050400728c */ /* 0x000fcc000bf05270 */
[----:B------:R-:W-:-:S05]  /*0d00*/  PLOP3.LUT P0, PT, PT, PT, UP0, 0x80, 0x8 ;  /* 0x000000000008781c */ /* 0x000fca0003f0f008 */
[----:B------:R-:W0:Y:S08]  /*0d10*/  @UP0 LDCU.64 UR6, c[0x0][0x390] ;  /* 0x00007200ff0607ac */ /* 0x000e300008000a00 */
[----:B------:R-:W-:Y:S01]  /*0d20*/  @P0 VIADD R9, R2, 0x2 ;  /* 0x0000000202090836 */ /* 0x000fe20000000000 */
[----:B------:R-:W-:Y:S01]  /*0d30*/  MOV R14, 0x1 ;  /* 0x00000001000e7802 */ /* 0x000fe20000000f00 */
[----:B------:R-:W1:Y:S01]  /*0d40*/  LDC R2, c[0x3][0x64] ;  /* 0x00c01900ff027b82 */ /* 0x000e620000000800 */
[----:B0-----:R-:W-:-:S02]  /*0d50*/  IMAD.U32 R10, RZ, RZ, UR6 ;  /* 0x00000006ff0a7e24 */ /* 0x001fc4000f8e00ff */
[----:B------:R-:W-:Y:S01]  /*0d60*/  IMAD.U32 R11, RZ, RZ, UR7 ;  /* 0x00000007ff0b7e24 */ /* 0x000fe2000f8e00ff */
[----:B------:R-:W0:Y:S01]  /*0d70*/  LDCU.64 UR6, c[0x3][0x60] ;  /* 0x00c00c00ff0677ac */ /* 0x000e220008000a00 */
[----:B------:R-:W-:Y:S01]  /*0d80*/  @P0 IMAD.WIDE.U32 R10, R9, 0x4, R10 ;  /* 0x00000004090a0825 */ /* 0x000fe200078e000a */
[----:B--2---:R-:W-:-:S07]  /*0d90*/  DADD R6, R6, R30 ;  /* 0x0000000006067229 */ /* 0x004fce000000001e */
[----:B------:R2:W-:Y:S04]  /*0da0*/  STG.E.64 desc[UR10][R4.64], R6 ;  /* 0x0000000604007986 */ /* 0x0005e8000c101b0a */
[----:B------:R-:W3:Y:S04]  /*0db0*/  LDG.E.64 R12, desc[UR10][R26.64] ;  /* 0x0000000a1a0c7981 */ /* 0x000ee8000c1e1b00 */
[----:B------:R4:W5:Y:S04]  /*0dc0*/  @P0 LDG.E R9, desc[UR10][R10.64] ;  /* 0x0000000a0a090981 */ /* 0x000968000c1e1900 */
[----:B------:R4:W5:Y:S01]  /*0dd0*/  LDG.E R0, desc[UR10][R16.64] ;  /* 0x0000000a10007981 */ /* 0x000962000c1e1900 */
[----:B-1----:R-:W-:Y:S01]  /*0de0*/  FSETP.GEU.AND P1, PT, |R2|, 6.5827683646048100446e-37, PT ;  /* 0x036000000200780b */ /* 0x002fe20003f2e200 */
[----:B------:R-:W-:Y:S01]  /*0df0*/  BSSY.RECONVERGENT B0, `(.L_x_25) ;  /* 0x0000010000007945 */ /* 0x000fe20003800200 */
[----:B---3--:R-:W1:Y:S01]  /*0e00*/  MUFU.RCP64H R15, R13 ;  /* 0x0000000d000f7308 */ /* 0x008e620000001800 */
[----:B------:R4:W5:Y:S01]  /*0e10*/  @!P0 LDG.E R9, desc[UR10][R24.64] ;  /* 0x0000000a18098981 */ /* 0x000962000c1e1900 */
[----:B-1----:R-:W-:-:S08]  /*0e20*/  DFMA R18, -R12, R14, 1 ;  /* 0x3ff000000c12742b */ /* 0x002fd0000000010e */
[----:B------:R-:W-:-:S08]  /*0e30*/  DFMA R18, R18, R18, R18 ;  /* 0x000000121212722b */ /* 0x000fd00000000012 */
[----:B------:R-:W-:-:S08]  /*0e40*/  DFMA R18, R14, R18, R14 ;  /* 0x000000120e12722b */ /* 0x000fd0000000000e */
[----:B--2---:R-:W-:-:S08]  /*0e50*/  DFMA R4, -R12, R18, 1 ;  /* 0x3ff000000c04742b */ /* 0x004fd00000000112 */
[----:B------:R-:W-:-:S08]  /*0e60*/  DFMA R4, R18, R4, R18 ;  /* 0x000000041204722b */ /* 0x000fd00000000012 */
[----:B0-----:R-:W-:-:S08]  /*0e70*/  DMUL R30, R4, UR6 ;  /* 0x00000006041e7c28 */ /* 0x001fd00008000000 */
[----:B------:R-:W-:-:S08]  /*0e80*/  DFMA R6, -R12, R30, UR6 ;  /* 0x000000060c067e2b */ /* 0x000fd0000800011e */
[----:B------:R-:W-:-:S10]  /*0e90*/  DFMA R30, R4, R6, R30 ;  /* 0x00000006041e722b */ /* 0x000fd4000000001e */
[----:B------:R-:W-:-:S05]  /*0ea0*/  FFMA R4, RZ, R13, R31 ;  /* 0x0000000dff047223 */ /* 0x000fca000000001f */
[----:B------:R-:W-:-:S13]  /*0eb0*/  FSETP.GT.AND P0, PT, |R4|, 1.469367938527859385e-39, PT ;  /* 0x001000000400780b */ /* 0x000fda0003f04200 */
[----:B----4-:R-:W-:Y:S05]  /*0ec0*/  @P0 BRA P1, `(.L_x_26) ;  /* 0x0000000000080947 */ /* 0x010fea0000800000 */
[----:B------:R-:W-:-:S07]  /*0ed0*/  MOV R4, 0xef0 ;  /* 0x00000ef000047802 */ /* 0x000fce0000000f00 */
[----:B-----5:R-:W-:Y:S05]  /*0ee0*/  CALL.REL.NOINC `($__internal_0_$__cuda_sm20_div_rn_f64_full) ;  /* 0x0000000000d07944 */ /* 0x020fea0003c00000 */
.L_x_26:
[----:B------:R-:W-:Y:S05]  /*0ef0*/  BSYNC.RECONVERGENT B0 ;  /* 0x0000000000007941 */ /* 0x000fea0003800200 */
.L_x_25:
[----:B------:R-:W0:Y:S01]  /*0f00*/  LDC.64 R4, c[0x0][0x380] ;  /* 0x0000e000ff047b82 */ /* 0x000e220000000a00 */
[----:B------:R-:W1:Y:S02]  /*0f10*/  LDCU UR6, c[0x0][0x3a0] ;  /* 0x00007400ff0677ac */ /* 0x000e640008000800 */
[----:B-1---5:R-:W-:-:S04]  /*0f20*/  IMAD R9, R0, UR6, R9 ;  /* 0x0000000600097c24 */ /* 0x022fc8000f8e0209 */
[----:B0-----:R-:W-:-:S05]  /*0f30*/  IMAD.WIDE R4, R9, 0x8, R4 ;  /* 0x0000000809047825 */ /* 0x001fca00078e0204 */
[----:B------:R-:W2:Y:S01]  /*0f40*/  LDG.E.64 R6, desc[UR10][R4.64] ;  /* 0x0000000a04067981 */ /* 0x000ea2000c1e1b00 */
[----:B------:R-:W-:Y:S01]  /*0f50*/  UIADD3 UR4, UPT, UPT, UR4, 0x2, URZ ;  /* 0x0000000204047890 */ /* 0x000fe2000fffe0ff */
[----:B--2---:R-:W-:-:S07]  /*0f60*/  DADD R6, R6, R30 ;  /* 0x0000000006067229 */ /* 0x004fce000000001e */
[----:B------:R1:W-:Y:S04]  /*0f70*/  STG.E.64 desc[UR10][R4.64], R6 ;  /* 0x0000000604007986 */ /* 0x0003e8000c101b0a */
.L_x_22:
[----:B------:R-:W-:-:S04]  /*0f80*/  ULOP3.LUT UR5, UR6, 0x1, URZ, 0xc0, !UPT ;  /* 0x0000000106057892 */ /* 0x000fc8000f8ec0ff */
[----:B------:R-:W-:-:S06]  /*0f90*/  UISETP.NE.U32.AND UP0, UPT, UR5, 0x1, UPT ;  /* 0x000000010500788c */ /* 0x000fcc000bf05070 */
[----:B------:R-:W-:-:S13]  /*0fa0*/  PLOP3.LUT P0, PT, PT, PT, UP0, 0x80, 0x8 ;  /* 0x000000000008781c */ /* 0x000fda0003f0f008 */
[----:B------:R-:W-:Y:S05]  /*0fb0*/  @P0 EXIT ;  /* 0x000000000000094d */ /* 0x000fea0003800000 */
[----:B------:R-:W2:Y:S01]  /*0fc0*/  LDG.E.64 R12, desc[UR10][R26.64] ;  /* 0x0000000a1a0c7981 */ /* 0x000ea2000c1e1b00 */
[----:B01----:R-:W0:Y:S01]  /*0fd0*/  LDC.64 R6, c[0x0][0x390] ;  /* 0x0000e400ff067b82 */ /* 0x003e220000000a00 */
[----:B------:R-:W-:Y:S02]  /*0fe0*/  UISETP.NE.AND UP0, UPT, UR4, UR8, UPT ;  /* 0x000000080400728c */ /* 0x000fe4000bf05270 */
[----:B------:R-:W-:Y:S01]  /*0ff0*/  VIADD R3, R3, UR4 ;  /* 0x0000000403037c36 */ /* 0x000fe20008000000 */
[----:B------:R-:W1:Y:S03]  /*1000*/  LDCU.64 UR6, c[0x3][0x60] ;  /* 0x00c00c00ff0677ac */ /* 0x000e660008000a00 */
[----:B------:R-:W-:-:S13]  /*1010*/  PLOP3.LUT P0, PT, PT, PT, UP0, 0x80, 0x8 ;  /* 0x000000000008781c */ /* 0x000fda0003f0f008 */
[----:B------:R-:W-:-:S04]  /*1020*/  @P0 VIADD R5, R3, 0x1 ;  /* 0x0000000103050836 */ /* 0x000fc80000000000 */
[----:B0-----:R-:W-:-:S05]  /*1030*/  @P0 IMAD.WIDE.U32 R4, R5, 0x4, R6 ;  /* 0x0000000405040825 */ /* 0x001fca00078e0006 */
[----:B------:R-:W5:Y:S01]  /*1040*/  @P0 LDG.E R0, desc[UR10][R4.64] ;  /* 0x0000000a04000981 */ /* 0x000f62000c1e1900 */
[----:B------:R-:W-:-:S04]  /*1050*/  IMAD.WIDE.U32 R2, R3, 0x4, R6 ;  /* 0x0000000403027825 */ /* 0x000fc800078e0006 */
[----:B------:R-:W-:Y:S02]  /*1060*/  IMAD.MOV.U32 R6, RZ, RZ, 0x1 ;  /* 0x00000001ff067424 */ /* 0x000fe400078e00ff */
[----:B------:R0:W5:Y:S02]  /*1070*/  LDG.E R3, desc[UR10][R2.64] ;  /* 0x0000000a02037981 */ /* 0x000164000c1e1900 */
[----:B0-----:R-:W0:Y:S01]  /*1080*/  LDC R2, c[0x3][0x64] ;  /* 0x00c01900ff027b82 */ /* 0x001e220000000800 */
[----:B------:R-:W-:Y:S01]  /*1090*/  BSSY.RECONVERGENT B0, `(.L_x_27) ;  /* 0x0000011000007945 */ /* 0x000fe20003800200 */
[----:B0-----:R-:W-:Y:S01]  /*10a0*/  FSETP.GEU.AND P1, PT, |R2|, 6.5827683646048100446e-37, PT ;  /* 0x036000000200780b */ /* 0x001fe20003f2e200 */
[----:B--2---:R-:W0:Y:S02]  /*10b0*/  MUFU.RCP64H R7, R13 ;  /* 0x0000000d00077308 */ /* 0x004e240000001800 */
[----:B0-----:R-:W-:-:S08]  /*10c0*/  DFMA R8, -R12, R6, 1 ;  /* 0x3ff000000c08742b */ /* 0x001fd00000000106 */
[----:B------:R-:W-:Y:S01]  /*10d0*/  DFMA R8, R8, R8, R8 ;  /* 0x000000080808722b */ /* 0x000fe20000000008 */
[----:B------:R0:W5:Y:S07]  /*10e0*/  @!P0 LDG.E R0, desc[UR10][R24.64] ;  /* 0x0000000a18008981 */ /* 0x00016e000c1e1900 */
[----:B------:R-:W-:-:S08]  /*10f0*/  DFMA R8, R6, R8, R6 ;  /* 0x000000080608722b */ /* 0x000fd00000000006 */
[----:B------:R-:W-:-:S08]  /*1100*/  DFMA R4, -R12, R8, 1 ;  /* 0x3ff000000c04742b */ /* 0x000fd00000000108 */
[----:B------:R-:W-:-:S08]  /*1110*/  DFMA R4, R8, R4, R8 ;  /* 0x000000040804722b */ /* 0x000fd00000000008 */
[----:B-1----:R-:W-:-:S08]  /*1120*/  DMUL R30, R4, UR6 ;  /* 0x00000006041e7c28 */ /* 0x002fd00008000000 */
[----:B------:R-:W-:-:S08]  /*1130*/  DFMA R6, -R12, R30, UR6 ;  /* 0x000000060c067e2b */ /* 0x000fd0000800011e */
[----:B------:R-:W-:-:S10]  /*1140*/  DFMA R30, R4, R6, R30 ;  /* 0x00000006041e722b */ /* 0x000fd4000000001e */
[----:B------:R-:W-:-:S05]  /*1150*/  FFMA R4, RZ, R13, R31 ;  /* 0x0000000dff047223 */ /* 0x000fca000000001f */
[----:B------:R-:W-:-:S13]  /*1160*/  FSETP.GT.AND P0, PT, |R4|, 1.469367938527859385e-39, PT ;  /* 0x001000000400780b */ /* 0x000fda0003f04200 */
[----:B0-----:R-:W-:Y:S05]  /*1170*/  @P0 BRA P1, `(.L_x_28) ;  /* 0x0000000000080947 */ /* 0x001fea0000800000 */
[----:B------:R-:W-:-:S07]  /*1180*/  MOV R4, 0x11a0 ;  /* 0x000011a000047802 */ /* 0x000fce0000000f00 */
[----:B-----5:R-:W-:Y:S05]  /*1190*/  CALL.REL.NOINC `($__internal_0_$__cuda_sm20_div_rn_f64_full) ;  /* 0x0000000000247944 */ /* 0x020fea0003c00000 */
.L_x_28:
[----:B------:R-:W-:Y:S05]  /*11a0*/  BSYNC.RECONVERGENT B0 ;  /* 0x0000000000007941 */ /* 0x000fea0003800200 */
.L_x_27:
[----:B------:R-:W0:Y:S01]  /*11b0*/  LDC.64 R4, c[0x0][0x380] ;  /* 0x0000e000ff047b82 */ /* 0x000e220000000a00 */
[----:B------:R-:W1:Y:S02]  /*11c0*/  LDCU UR4, c[0x0][0x3a0] ;  /* 0x00007400ff0477ac */ /* 0x000e640008000800 */
[----:B-1---5:R-:W-:-:S04]  /*11d0*/  IMAD R3, R3, UR4, R0 ;  /* 0x0000000403037c24 */ /* 0x022fc8000f8e0200 */
[----:B0-----:R-:W-:-:S05]  /*11e0*/  IMAD.WIDE R2, R3, 0x8, R4 ;  /* 0x0000000803027825 */ /* 0x001fca00078e0204 */
[----:B------:R-:W2:Y:S02]  /*11f0*/  LDG.E.64 R4, desc[UR10][R2.64] ;  /* 0x0000000a02047981 */ /* 0x000ea4000c1e1b00 */
[----:B--2---:R-:W-:-:S07]  /*1200*/  DADD R4, R4, R30 ;  /* 0x0000000004047229 */ /* 0x004fce000000001e */
[----:B------:R-:W-:Y:S01]  /*1210*/  STG.E.64 desc[UR10][R2.64], R4 ;  /* 0x0000000402007986 */ /* 0x000fe2000c101b0a */
[----:B------:R-:W-:Y:S05]  /*1220*/  EXIT ;  /* 0x000000000000794d */ /* 0x000fea0003800000 */
        .weak           $__internal_0_$__cuda_sm20_div_rn_f64_full
        .type           $__internal_0_$__cuda_sm20_div_rn_f64_full,@function
        .size           $__internal_0_$__cuda_sm20_div_rn_f64_full,(.L_x_103 - $__internal_0_$__cuda_sm20_div_rn_f64_full)
$__internal_0_$__cuda_sm20_div_rn_f64_full:
[C---:B------:R-:W-:Y:S01]  /*1230*/  FSETP.GEU.AND P0, PT, |R13|.reuse, 1.469367938527859385e-39, PT ;  /* 0x001000000d00780b */ /* 0x040fe20003f0e200 */
[----:B------:R-:W-:Y:S01]  /*1240*/  IMAD.MOV.U32 R6, RZ, RZ, 0x1 ;  /* 0x00000001ff067424 */ /* 0x000fe200078e00ff */
[----:B------:R-:W-:Y:S01]  /*1250*/  LOP3.LUT R14, R13, 0x800fffff, RZ, 0xc0, !PT ;  /* 0x800fffff0d0e7812 */ /* 0x000fe200078ec0ff */
[----:B------:R-:W-:Y:S01]  /*1260*/  IMAD.U32 R33, RZ, RZ, UR13 ;  /* 0x0000000dff217e24 */ /* 0x000fe2000f8e00ff */
[----:B------:R-:W-:Y:S01]  /*1270*/  MOV R32, UR12 ;  /* 0x0000000c00207c02 */ /* 0x000fe20008000f00 */
[----:B------:R-:W-:Y:S01]  /*1280*/  IMAD.MOV.U32 R30, RZ, RZ, 0x1ca00000 ;  /* 0x1ca00000ff1e7424 */ /* 0x000fe200078e00ff */
[----:B------:R-:W-:Y:S01]  /*1290*/  LOP3.LUT R15, R14, 0x3ff00000, RZ, 0xfc, !PT ;  /* 0x3ff000000e0f7812 */ /* 0x000fe200078efcff */
[----:B------:R-:W-:Y:S01]  /*12a0*/  IMAD.MOV.U32 R14, RZ, RZ, R12 ;  /* 0x000000ffff0e7224 */ /* 0x000fe200078e000c */
[----:B------:R-:W-:-:S05]  /*12b0*/  LOP3.LUT R5, R33, 0x7ff00000, RZ, 0xc0, !PT ;  /* 0x7ff0000021057812 */ /* 0x000fca00078ec0ff */
[----:B------:R-:W-:-:S06]  /*12c0*/  @!P0 DMUL R14, R12, 8.98846567431157953865e+307 ;  /* 0x7fe000000c0e8828 */ /* 0x000fcc0000000000 */
[----:B------:R-:W0:Y:S02]  /*12d0*/  MUFU.RCP64H R7, R15 ;  /* 0x0000000f00077308 */ /* 0x000e240000001800 */
[----:B0-----:R-:W-:-:S08]  /*12e0*/  DFMA R28, R6, -R14, 1 ;  /* 0x3ff00000061c742b */ /* 0x001fd0000000080e */
[----:B------:R-:W-:-:S08]  /*12f0*/  DFMA R28, R28, R28, R28 ;  /* 0x0000001c1c1c722b */ /* 0x000fd0000000001c */
[----:B------:R-:W-:Y:S01]  /*1300*/  DFMA R28, R6, R28, R6 ;  /* 0x0000001c061c722b */ /* 0x000fe20000000006 */
[----:B------:R-:W-:Y:S01]  /*1310*/  LOP3.LUT R7, R13, 0x7ff00000, RZ, 0xc0, !PT ;  /* 0x7ff000000d077812 */ /* 0x000fe200078ec0ff */
[----:B------:R-:W-:-:S03]  /*1320*/  IMAD.MOV.U32 R6, RZ, RZ, R5 ;  /* 0x000000ffff067224 */ /* 0x000fc600078e0005 */
[----:B------:R-:W-:-:S03]  /*1330*/  ISETP.GE.U32.AND P1, PT, R5, R7, PT ;  /* 0x000000070500720c */ /* 0x000fc60003f26070 */
[C---:B------:R-:W-:Y:S01]  /*1340*/  DFMA R34, R28.reuse, -R14, 1 ;  /* 0x3ff000001c22742b */ /* 0x040fe2000000080e */
[----:B------:R-:W-:Y:S02]  /*1350*/  SEL R10, R30, 0x63400000, !P1 ;  /* 0x634000001e0a7807 */ /* 0x000fe40004800000 */
[----:B------:R-:W-:Y:S02]  /*1360*/  FSETP.GEU.AND P1, PT, |R33|, 1.469367938527859385e-39, PT ;  /* 0x001000002100780b */ /* 0x000fe40003f2e200 */
[----:B------:R-:W-:Y:S01]  /*1370*/  LOP3.LUT R11, R10, 0x800fffff, R33, 0xf8, !PT ;  /* 0x800fffff0a0b7812 */ /* 0x000fe200078ef821 */
[----:B------:R-:W-:Y:S02]  /*1380*/  IMAD.MOV.U32 R10, RZ, RZ, R32 ;  /* 0x000000ffff0a7224 */ /* 0x000fe400078e0020 */
[----:B------:R-:W-:-:S08]  /*1390*/  DFMA R28, R28, R34, R28 ;  /* 0x000000221c1c722b */ /* 0x000fd0000000001c */
[----:B------:R-:W-:Y:S05]  /*13a0*/  @P1 BRA `(.L_x_29) ;  /* 0x0000000000201947 */ /* 0x000fea0003800000 */
[----:B------:R-:W-:-:S04]  /*13b0*/  LOP3.LUT R6, R13, 0x7ff00000, RZ, 0xc0, !PT ;  /* 0x7ff000000d067812 */ /* 0x000fc800078ec0ff */
[----:B------:R-:W-:-:S04]  /*13c0*/  ISETP.GE.U32.AND P1, PT, R5, R6, PT ;  /* 0x000000060500720c */ /* 0x000fc80003f26070 */
[----:B------:R-:W-:-:S04]  /*13d0*/  SEL R30, R30, 0x63400000, !P1 ;  /* 0x634000001e1e7807 */ /* 0x000fc80004800000 */
[----:B------:R-:W-:-:S04]  /*13e0*/  LOP3.LUT R30, R30, 0x80000000, R33, 0xf8, !PT ;  /* 0x800000001e1e7812 */ /* 0x000fc800078ef821 */
[----:B------:R-:W-:Y:S01]  /*13f0*/  LOP3.LUT R31, R30, 0x100000, RZ, 0xfc, !PT ;  /* 0x001000001e1f7812 */ /* 0x000fe200078efcff */
[----:B------:R-:W-:-:S06]  /*1400*/  IMAD.MOV.U32 R30, RZ, RZ, RZ ;  /* 0x000000ffff1e7224 */ /* 0x000fcc00078e00ff */
[----:B------:R-:W-:-:S10]  /*1410*/  DFMA R10, R10, 2, -R30 ;  /* 0x400000000a0a782b */ /* 0x000fd4000000081e */
[----:B------:R-:W-:-:S07]  /*1420*/  LOP3.LUT R6, R11, 0x7ff00000, RZ, 0xc0, !PT ;  /* 0x7ff000000b067812 */ /* 0x000fce00078ec0ff */
.L_x_29:
[----:B------:R-:W-:Y:S01]  /*1430*/  IADD3 R30, PT, PT, R6, -0x1, RZ ;  /* 0xffffffff061e7810 */ /* 0x000fe20007ffe0ff */
[----:B------:R-:W-:Y:S01]  /*1440*/  DMUL R32, R28, R10 ;  /* 0x0000000a1c207228 */ /* 0x000fe20000000000 */
[----:B------:R-:W-:Y:S01]  /*1450*/  @!P0 LOP3.LUT R7, R15, 0x7ff00000, RZ, 0xc0, !PT ;  /* 0x7ff000000f078812 */ /* 0x000fe200078ec0ff */
[----:B------:R-:W-:Y:S01]  /*1460*/  BSSY.RECONVERGENT B1, `(.L_x_30) ;  /* 0x000003b000017945 */ /* 0x000fe20003800200 */
[----:B------:R-:W-:-:S03]  /*1470*/  ISETP.GT.U32.AND P0, PT, R30, 0x7feffffe, PT ;  /* 0x7feffffe1e00780c */ /* 0x000fc60003f04070 */
[----:B------:R-:W-:Y:S02]  /*1480*/  VIADD R30, R7, 0xffffffff ;  /* 0xffffffff071e7836 */ /* 0x000fe40000000000 */
[----:B------:R-:W-:-:S03]  /*1490*/  DFMA R34, R32, -R14, R10 ;  /* 0x8000000e2022722b */ /* 0x000fc6000000000a */
[----:B------:R-:W-:-:S05]  /*14a0*/  ISETP.GT.U32.OR P0, PT, R30, 0x7feffffe, P0 ;  /* 0x7feffffe1e00780c */ /* 0x000fca0000704470 */
[----:B------:R-:W-:-:S08]  /*14b0*/  DFMA R28, R28, R34, R32 ;  /* 0x000000221c1c722b */ /* 0x000fd00000000020 */
[----:B------:R-:W-:Y:S05]  /*14c0*/  @P0 BRA `(.L_x_31) ;  /* 0x0000000000740947 */ /* 0x000fea0003800000 */
[----:B------:R-:W-:Y:S01]  /*14d0*/  LOP3.LUT R6, R13, 0x7ff00000, RZ, 0xc0, !PT ;  /* 0x7ff000000d067812 */ /* 0x000fe200078ec0ff */
[----:B------:R-:W-:Y:S02]  /*14e0*/  IMAD.MOV.U32 R7, RZ, RZ, 0x1ca00000 ;  /* 0x1ca00000ff077424 */ /* 0x000fe400078e00ff */
[----:B------:R-:W-:Y:S01]  /*14f0*/  IMAD.MOV.U32 R32, RZ, RZ, RZ ;  /* 0x000000ffff207224 */ /* 0x000fe200078e00ff */
[CC--:B------:R-:W-:Y:S02]  /*1500*/  VIADDMNMX R30, R5.reuse, -R6.reuse, 0xb9600000, !PT ;  /* 0xb9600000051e7446 */ /* 0x0c0fe40007800906 */
[----:B------:R-:W-:Y:S02]  /*1510*/  ISETP.GE.U32.AND P0, PT, R5, R6, PT ;  /* 0x000000060500720c */ /* 0x000fe40003f06070 */
[----:B------:R-:W-:Y:S02]  /*1520*/  VIMNMX R30, PT, PT, R30, 0x46a00000, PT ;  /* 0x46a000001e1e7848 */ /* 0x000fe40003fe0100 */
[----:B------:R-:W-:-:S05]  /*1530*/  SEL R7, R7, 0x63400000, !P0 ;  /* 0x6340000007077807 */ /* 0x000fca0004000000 */
[----:B------:R-:W-:-:S04]  /*1540*/  IMAD.IADD R7, R30, 0x1, -R7 ;  /* 0x000000011e077824 */ /* 0x000fc800078e0a07 */
[----:B------:R-:W-:-:S06]  /*1550*/  VIADD R33, R7, 0x7fe00000 ;  /* 0x7fe0000007217836 */ /* 0x000fcc0000000000 */
[----:B------:R-:W-:-:S10]  /*1560*/  DMUL R30, R28, R32 ;  /* 0x000000201c1e7228 */ /* 0x000fd40000000000 */
[----:B------:R-:W-:-:S13]  /*1570*/  FSETP.GTU.AND P0, PT, |R31|, 1.469367938527859385e-39, PT ;  /* 0x001000001f00780b */ /* 0x000fda0003f0c200 */
[----:B------:R-:W-:Y:S05]  /*1580*/  @P0 BRA `(.L_x_32) ;  /* 0x0000000000a00947 */ /* 0x000fea0003800000 */
[----:B------:R-:W-:Y:S01]  /*1590*/  DFMA R10, R28, -R14, R10 ;  /* 0x8000000e1c0a722b */ /* 0x000fe2000000000a */
[----:B------:R-:W-:-:S09]  /*15a0*/  MOV R32, RZ ;  /* 0x000000ff00207202 */ /* 0x000fd20000000f00 */
[C---:B------:R-:W-:Y:S02]  /*15b0*/  FSETP.NEU.AND P0, PT, R11.reuse, RZ, PT ;  /* 0x000000ff0b00720b */ /* 0x040fe40003f0d000 */
[----:B------:R-:W-:-:S04]  /*15c0*/  LOP3.LUT R12, R11, 0x80000000, R13, 0x48, !PT ;  /* 0x800000000b0c7812 */ /* 0x000fc800078e480d */
[----:B------:R-:W-:-:S07]  /*15d0*/  LOP3.LUT R33, R12, R33, RZ, 0xfc, !PT ;  /* 0x000000210c217212 */ /* 0x000fce00078efcff */
[----:B------:R-:W-:Y:S05]  /*15e0*/  @!P0 BRA `(.L_x_32) ;  /* 0x0000000000888947 */ /* 0x000fea0003800000 */
[----:B------:R-:W-:Y:S01]  /*15f0*/  IMAD.MOV R11, RZ, RZ, -R7 ;  /* 0x000000ffff0b7224 */ /* 0x000fe200078e0a07 */
[----:B------:R-:W-:Y:S01]  /*1600*/  IADD3 R7, PT, PT, -R7, -0x43300000, RZ ;  /* 0xbcd0000007077810 */ /* 0x000fe20007ffe1ff */
[----:B------:R-:W-:-:S06]  /*1610*/  IMAD.MOV.U32 R10, RZ, RZ, RZ ;  /* 0x000000ffff0a7224 */ /* 0x000fcc00078e00ff */
[----:B------:R-:W-:Y:S02]  /*1620*/  DFMA R10, R30, -R10, R28 ;  /* 0x8000000a1e0a722b */ /* 0x000fe4000000001c */
[----:B------:R-:W-:-:S08]  /*1630*/  DMUL.RP R28, R28, R32 ;  /* 0x000000201c1c7228 */ /* 0x000fd00000008000 */
[----:B------:R-:W-:Y:S02]  /*1640*/  FSETP.NEU.AND P0, PT, |R11|, R7, PT ;  /* 0x000000070b00720b */ /* 0x000fe40003f0d200 */
[----:B------:R-:W-:Y:S02]  /*1650*/  LOP3.LUT R12, R29, R12, RZ, 0x3c, !PT ;  /* 0x0000000c1d0c7212 */ /* 0x000fe400078e3cff */
[----:B------:R-:W-:Y:S02]  /*1660*/  FSEL R6, R28, R30, !P0 ;  /* 0x0000001e1c067208 */ /* 0x000fe40004000000 */
[----:B------:R-:W-:-:S03]  /*1670*/  FSEL R31, R12, R31, !P0 ;  /* 0x0000001f0c1f7208 */ /* 0x000fc60004000000 */
[----:B------:R-:W-:Y:S01]  /*1680*/  IMAD.MOV.U32 R30, RZ, RZ, R6 ;  /* 0x000000ffff1e7224 */ /* 0x000fe200078e0006 */
[----:B------:R-:W-:Y:S06]  /*1690*/  BRA `(.L_x_32) ;  /* 0x00000000005c7947 */ /* 0x000fec0003800000 */
.L_x_31:
[----:B------:R-:W-:Y:S01]  /*16a0*/  IMAD.U32 R10, RZ, RZ, UR12 ;  /* 0x0000000cff0a7e24 */ /* 0x000fe2000f8e00ff */
[----:B------:R-:W-:-:S06]  /*16b0*/  MOV R11, UR13 ;  /* 0x0000000d000b7c02 */ /* 0x000fcc0008000f00 */
[----:B------:R-:W-:-:S14]  /*16c0*/  DSETP.NAN.AND P0, PT, R10, R10, PT ;  /* 0x0000000a0a00722a */ /* 0x000fdc0003f08000 */
[----:B------:R-:W-:Y:S05]  /*16d0*/  @P0 BRA `(.L_x_33) ;  /* 0x0000000000440947 */ /* 0x000fea0003800000 */
[----:B------:R-:W-:-:S14]  /*16e0*/  DSETP.NAN.AND P0, PT, R12, R12, PT ;  /* 0x0000000c0c00722a */ /* 0x000fdc0003f08000 */
[----:B------:R-:W-:Y:S05]  /*16f0*/  @P0 BRA `(.L_x_34) ;  /* 0x0000000000300947 */ /* 0x000fea0003800000 */
[----:B------:R-:W-:Y:S01]  /*1700*/  ISETP.NE.AND P0, PT, R6, R7, PT ;  /* 0x000000070600720c */ /* 0x000fe20003f05270 */
[----:B------:R-:W-:Y:S02]  /*1710*/  IMAD.MOV.U32 R30, RZ, RZ, 0x0 ;  /* 0x00000000ff1e7424 */ /* 0x000fe400078e00ff */
[----:B------:R-:W-:-:S10]  /*1720*/  IMAD.MOV.U32 R31, RZ, RZ, -0x80000 ;  /* 0xfff80000ff1f7424 */ /* 0x000fd400078e00ff */
[----:B------:R-:W-:Y:S05]  /*1730*/  @!P0 BRA `(.L_x_32) ;  /* 0x0000000000348947 */ /* 0x000fea0003800000 */
[----:B------:R-:W-:Y:S02]  /*1740*/  ISETP.NE.AND P0, PT, R6, 0x7ff00000, PT ;  /* 0x7ff000000600780c */ /* 0x000fe40003f05270 */
[----:B------:R-:W-:Y:S02]  /*1750*/  LOP3.LUT R31, R11, 0x80000000, R13, 0x48, !PT ;  /* 0x800000000b1f7812 */ /* 0x000fe400078e480d */
[----:B------:R-:W-:-:S13]  /*1760*/  ISETP.EQ.OR P0, PT, R7, RZ, !P0 ;  /* 0x000000ff0700720c */ /* 0x000fda0004702670 */
[----:B------:R-:W-:Y:S01]  /*1770*/  @P0 LOP3.LUT R5, R31, 0x7ff00000, RZ, 0xfc, !PT ;  /* 0x7ff000001f050812 */ /* 0x000fe200078efcff */
[----:B------:R-:W-:Y:S02]  /*1780*/  @!P0 IMAD.MOV.U32 R30, RZ, RZ, RZ ;  /* 0x000000ffff1e8224 */ /* 0x000fe400078e00ff */
[----:B------:R-:W-:Y:S01]  /*1790*/  @P0 IMAD.MOV.U32 R30, RZ, RZ, RZ ;  /* 0x000000ffff1e0224 */ /* 0x000fe200078e00ff */
[----:B------:R-:W-:Y:S01]  /*17a0*/  @P0 MOV R31, R5 ;  /* 0x00000005001f0202 */ /* 0x000fe20000000f00 */
[----:B------:R-:W-:Y:S06]  /*17b0*/  BRA `(.L_x_32) ;  /* 0x0000000000147947 */ /* 0x000fec0003800000 */
.L_x_34:
[----:B------:R-:W-:Y:S01]  /*17c0*/  LOP3.LUT R31, R13, 0x80000, RZ, 0xfc, !PT ;  /* 0x000800000d1f7812 */ /* 0x000fe200078efcff */
[----:B------:R-:W-:Y:S01]  /*17d0*/  IMAD.MOV.U32 R30, RZ, RZ, R12 ;  /* 0x000000ffff1e7224 */ /* 0x000fe200078e000c */
[----:B------:R-:W-:Y:S06]  /*17e0*/  BRA `(.L_x_32) ;  /* 0x0000000000087947 */ /* 0x000fec0003800000 */
.L_x_33:
[----:B------:R-:W-:Y:S01]  /*17f0*/  LOP3.LUT R31, R11, 0x80000, RZ, 0xfc, !PT ;  /* 0x000800000b1f7812 */ /* 0x000fe200078efcff */
[----:B------:R-:W-:-:S07]  /*1800*/  IMAD.MOV.U32 R30, RZ, RZ, R10 ;  /* 0x000000ffff1e7224 */ /* 0x000fce00078e000a */
.L_x_32:
[----:B------:R-:W-:Y:S05]  /*1810*/  BSYNC.RECONVERGENT B1 ;  /* 0x0000000000017941 */ /* 0x000fea0003800200 */
.L_x_30:
[----:B------:R-:W-:-:S04]  /*1820*/  IMAD.MOV.U32 R5, RZ, RZ, 0x0 ;  /* 0x00000000ff057424 */ /* 0x000fc800078e00ff */
[----:B------:R-:W-:Y:S05]  /*1830*/  RET.REL.NODEC R4 `(_Z15pheromoneAdjustPdiPiS_iii) ;  /* 0xffffffe404f07950 */ /* 0x000fea0003c3ffff */
.L_x_35:
        /* <DEDUP_REMOVED lines=12> */
.L_x_103:


//--------------------- .text._Z19setup_curand_statesP17curandStateXORWOWmii --------------------------
	.section	.text._Z19setup_curand_statesP17curandStateXORWOWmii,"ax",@progbits
	.align	128
        .global         _Z19setup_curand_statesP17curandStateXORWOWmii
        .type           _Z19setup_curand_statesP17curandStateXORWOWmii,@function
        .size           _Z19setup_curand_statesP17curandStateXORWOWmii,(.L_x_110 - _Z19setup_curand_statesP17curandStateXORWOWmii)
        .other          _Z19setup_curand_statesP17curandStateXORWOWmii,@"STO_CUDA_ENTRY STV_DEFAULT"
_Z19setup_curand_statesP17curandStateXORWOWmii:
.text._Z19setup_curand_statesP17curandStateXORWOWmii:
[----:B------:R-:W-:Y:S01]  /*0000*/  LDC R1, c[0x0][0x37c] ;  /* 0x0000df00ff017b82 */ /* 0x000fe20000000800 */
[----:B------:R-:W0:Y:S07]  /*0010*/  S2R R0, SR_TID.X ;  /* 0x0000000000007919 */ /* 0x000e2e0000002100 */
[----:B------:R-:W0:Y:S08]  /*0020*/  S2UR UR6, SR_CTAID.X ;  /* 0x00000000000679c3 */ /* 0x000e300000002500 */
[----:B------:R-:W0:Y:S02]  /*0030*/  LDC.64 R2, c[0x0][0x390] ;  /* 0x0000e400ff027b82 */ /* 0x000e240000000a00 */
[----:B0-----:R-:W-:-:S05]  /*0040*/  IMAD R0, R3, UR6, R0 ;  /* 0x0000000603007c24 */ /* 0x001fca000f8e0200 */
[----:B------:R-:W-:-:S13]  /*0050*/  ISETP.GE.U32.AND P0, PT, R0, R2, PT ;  /* 0x000000020000720c */ /* 0x000fda0003f06070 */
[----:B------:R-:W-:Y:S05]  /*0060*/  @P0 EXIT ;  /* 0x000000000000094d */ /* 0x000fea0003800000 */
[----:B------:R-:W0:Y:S01]  /*0070*/  LDC.64 R4, c[0x0][0x388] ;  /* 0x0000e200ff047b82 */ /* 0x000e220000000a00 */
[----:B------:R-:W1:Y:S01]  /*0080*/  LDCU.64 UR4, c[0x0][0x358] ;  /* 0x00006b00ff0477ac */ /* 0x000e620008000a00 */
[----:B------:R-:W-:Y:S01]  /*0090*/  ISETP.NE.AND P0, PT, R0, RZ, PT ;  /* 0x000000ff0000720c */ /* 0x000fe20003f05270 */
[----:B------:R-:W-:Y:S05]  /*00a0*/  BSSY.RECONVERGENT B0, `(.L_x_36) ;  /* 0x00000e9000007945 */ /* 0x000fea0003800200 */
[----:B------:R-:W2:Y:S01]  /*00b0*/  LDC.64 R2, c[0x0][0x380] ;  /* 0x0000e000ff027b82 */ /* 0x000ea20000000a00 */
[----:B0-----:R-:W-:Y:S02]  /*00c0*/  LOP3.LUT R4, R4, 0xaad26b49, RZ, 0x3c, !PT ;  /* 0xaad26b4904047812 */ /* 0x001fe400078e3cff */
[----:B------:R-:W-:-:S03]  /*00d0*/  LOP3.LUT R5, R5, 0xf7dcefdd, RZ, 0x3c, !PT ;  /* 0xf7dcefdd05057812 */ /* 0x000fc600078e3cff */
[----:B------:R-:W-:Y:S02]  /*00e0*/  IMAD R4, R4, 0x4182bed5, RZ ;  /* 0x4182bed504047824 */ /* 0x000fe400078e02ff */
[----:B------:R-:W-:Y:S02]  /*00f0*/  IMAD R5, R5, -0x658354e5, RZ ;  /* 0x9a7cab1b05057824 */ /* 0x000fe400078e02ff */
[----:B--2---:R-:W-:Y:S01]  /*0100*/  IMAD.WIDE.U32 R2, R0, 0x30, R2 ;  /* 0x0000003000027825 */ /* 0x004fe200078e0002 */
[C---:B------:R-:W-:Y:S02]  /*0110*/  LOP3.LUT R8, R4.reuse, 0x159a55e5, RZ, 0x3c, !PT ;  /* 0x159a55e504087812 */ /* 0x040fe400078e3cff */
[C---:B------:R-:W-:Y:S01]  /*0120*/  IADD3 R6, PT, PT, R4.reuse, 0x64f0c9, R5 ;  /* 0x0064f0c904067810 */ /* 0x040fe20007ffe005 */
[C---:B------:R-:W-:Y:S01]  /*0130*/  VIADD R7, R4.reuse, 0x75bcd15 ;  /* 0x075bcd1504077836 */ /* 0x040fe20000000000 */
[----:B------:R-:W-:Y:S01]  /*0140*/  LOP3.LUT R10, R5, 0x5491333, RZ, 0x3c, !PT ;  /* 0x05491333050a7812 */ /* 0x000fe200078e3cff */
[----:B------:R-:W-:-:S02]  /*0150*/  VIADD R11, R4, 0x583f19 ;  /* 0x00583f19040b7836 */ /* 0x000fc40000000000 */
[----:B------:R-:W-:Y:S01]  /*0160*/  VIADD R9, R5, 0x1f123bb5 ;  /* 0x1f123bb505097836 */ /* 0x000fe20000000000 */
[----:B-1----:R0:W-:Y:S04]  /*0170*/  STG.E.64 desc[UR4][R2.64], R6 ;  /* 0x0000000602007986 */ /* 0x0021e8000c101b04 */
[----:B------:R0:W-:Y:S04]  /*0180*/  STG.E.64 desc[UR4][R2.64+0x8], R8 ;  /* 0x0000080802007986 */ /* 0x0001e8000c101b04 */
[----:B------:R0:W-:Y:S01]  /*0190*/  STG.E.64 desc[UR4][R2.64+0x10], R10 ;  /* 0x0000100a02007986 */ /* 0x0001e2000c101b04 */
[----:B------:R-:W-:Y:S05]  /*01a0*/  @!P0 BRA `(.L_x_37) ;  /* 0x0000000c00608947 */ /* 0x000fea0003800000 */
[----:B0-----:R-:W-:-:S07]  /*01b0*/  CS2R R10, SRZ ;  /* 0x00000000000a7805 */ /* 0x001fce000001ff00 */
.L_x_43:
[----:B0-----:R-:W-:Y:S01]  /*01c0*/  LOP3.LUT R2, R0, 0x3, RZ, 0xc0, !PT ;  /* 0x0000000300027812 */ /* 0x001fe200078ec0ff */
[----:B------:R-:W-:Y:S03]  /*01d0*/  BSSY.RECONVERGENT B1, `(.L_x_38) ;  /* 0x00000cf000017945 */ /* 0x000fe60003800200 */
[----:B------:R-:W-:-:S04]  /*01e0*/  ISETP.NE.U32.AND P0, PT, R2, RZ, PT ;  /* 0x000000ff0200720c */ /* 0x000fc80003f05070 */
[----:B------:R-:W-:-:S13]  /*01f0*/  ISETP.NE.AND.EX P0, PT, RZ, RZ, PT, P0 ;  /* 0x000000ffff00720c */ /* 0x000fda0003f05300 */
[----:B------:R-:W-:Y:S05]  /*0200*/  @!P0 BRA `(.L_x_39) ;  /* 0x0000000c002c8947 */ /* 0x000fea0003800000 */
[----:B------:R-:W0:Y:S01]  /*0210*/  LDC.64 R6, c[0x4][RZ] ;  /* 0x01000000ff067b82 */ /* 0x000e220000000a00 */
[----:B------:R-:W-:Y:S02]  /*0220*/  IMAD.MOV.U32 R12, RZ, RZ, RZ ;  /* 0x000000ffff0c7224 */ /* 0x000fe400078e00ff */
[----:B0-----:R-:W-:-:S07]  /*0230*/  IMAD.WIDE.U32 R6, R10, 0xc80, R6 ;  /* 0x00000c800a067825 */ /* 0x001fce00078e0006 */
.L_x_42:
[----:B0-----:R-:W-:Y:S01]  /*0240*/  IMAD.MOV.U32 R13, RZ, RZ, RZ ;  /* 0x000000ffff0d7224 */ /* 0x001fe200078e00ff */
[----:B------:R-:W-:Y:S01]  /*0250*/  CS2R R2, SRZ ;  /* 0x0000000000027805 */ /* 0x000fe2000001ff00 */
[----:B------:R-:W-:Y:S01]  /*0260*/  IMAD.MOV.U32 R15, RZ, RZ, RZ ;  /* 0x000000ffff0f7224 */ /* 0x000fe200078e00ff */
[----:B------:R-:W-:-:S07]  /*0270*/  CS2R R4, SRZ ;  /* 0x0000000000047805 */ /* 0x000fce000001ff00 */
.L_x_41:
[----:B------:R-:W0:Y:S01]  /*0280*/  S2R R14, SR_TID.X ;  /* 0x00000000000e7919 */ /* 0x000e220000002100 */
[----:B------:R-:W0:Y:S08]  /*0290*/  LDC R17, c[0x0][0x394] ;  /* 0x0000e500ff117b82 */ /* 0x000e300000000800 */
[----:B------:R-:W1:Y:S01]  /*02a0*/  LDC.64 R8, c[0x0][0x380] ;  /* 0x0000e000ff087b82 */ /* 0x000e620000000a00 */
[----:B0-----:R-:W-:-:S04]  /*02b0*/  IMAD R17, R17, UR6, R14 ;  /* 0x0000000611117c24 */ /* 0x001fc8000f8e020e */
[----:B-1----:R-:W-:-:S04]  /*02c0*/  IMAD.WIDE.U32 R8, R17, 0x30, R8 ;  /* 0x0000003011087825 */ /* 0x002fc800078e0008 */
[----:B------:R-:W-:-:S05]  /*02d0*/  IMAD.WIDE.U32 R8, R15, 0x4, R8 ;  /* 0x000000040f087825 */ /* 0x000fca00078e0008 */
[----:B------:R0:W5:Y:S01]  /*02e0*/  LDG.E R16, desc[UR4][R8.64+0x4] ;  /* 0x0000040408107981 */ /* 0x000162000c1e1900 */
[----:B------:R-:W-:-:S07]  /*02f0*/  IMAD.MOV.U32 R17, RZ, RZ, RZ ;  /* 0x000000ffff117224 */ /* 0x000fce00078e00ff */
.L_x_40:
[----:B-----5:R-:W-:Y:S01]  /*0300*/  SHF.R.U32.HI R24, RZ, R17, R16 ;  /* 0x00000011ff187219 */ /* 0x020fe20000011610 */
[----:B0-----:R-:W-:-:S03]  /*0310*/  IMAD.SHL.U32 R8, R15, 0x20, RZ ;  /* 0x000000200f087824 */ /* 0x001fc600078e00ff */
[----:B------:R-:W-:Y:S01]  /*0320*/  LOP3.LUT R9, R24, 0x1, RZ, 0xc0, !PT ;  /* 0x0000000118097812 */ /* 0x000fe200078ec0ff */
[----:B------:R-:W-:-:S03]  /*0330*/  IMAD.IADD R8, R8, 0x1, R17 ;  /* 0x0000000108087824 */ /* 0x000fc600078e0211 */
[----:B------:R-:W-:Y:S01]  /*0340*/  ISETP.NE.U32.AND P0, PT, R9, 0x1, PT ;  /* 0x000000010900780c */ /* 0x000fe20003f05070 */
[----:B------:R-:W-:-:S03]  /*0350*/  IMAD R9, R8, 0x5, RZ ;  /* 0x0000000508097824 */ /* 0x000fc600078e02ff */
[----:B------:R-:W-:Y:S01]  /*0360*/  R2P PR, R24, 0x7e ;  /* 0x0000007e18007804 */ /* 0x000fe20000000000 */
[----:B------:R-:W-:-:S08]  /*0370*/  IMAD.WIDE.U32 R8, R9, 0x4, R6 ;  /* 0x0000000409087825 */ /* 0x000fd000078e0006 */
[----:B------:R-:W2:Y:S04]  /*0380*/  @!P0 LDG.E R18, desc[UR4][R8.64] ;  /* 0x0000000408128981 */ /* 0x000ea8000c1e1900 */
[----:B------:R-:W3:Y:S04]  /*0390*/  @P1 LDG.E R22, desc[UR4][R8.64+0x14] ;  /* 0x0000140408161981 */ /* 0x000ee8000c1e1900 */
[----:B------:R-:W4:Y:S04]  /*03a0*/  @!P0 LDG.E R20, desc[UR4][R8.64+0x10] ;  /* 0x0000100408148981 */ /* 0x000f28000c1e1900 */
[----:B------:R-:W4:Y:S04]  /*03b0*/  @P2 LDG.E R28, desc[UR4][R8.64+0x28] ;  /* 0x00002804081c2981 */ /* 0x000f28000c1e1900 */
[----:B------:R-:W4:Y:S04]  /*03c0*/  @P1 LDG.E R26, desc[UR4][R8.64+0x24] ;  /* 0x00002404081a1981 */ /* 0x000f28000c1e1900 */
[----:B------:R-:W4:Y:S04]  /*03d0*/  @P3 LDG.E R21, desc[UR4][R8.64+0x3c] ;  /* 0x00003c0408153981 */ /* 0x000f28000c1e1900 */
[----:B------:R-:W4:Y:S04]  /*03e0*/  @P2 LDG.E R19, desc[UR4][R8.64+0x38] ;  /* 0x0000380408132981 */ /* 0x000f28000c1e1900 */
[----:B------:R-:W4:Y:S04]  /*03f0*/  @P4 LDG.E R23, desc[UR4][R8.64+0x50] ;  /* 0x0000500408174981 */ /* 0x000f28000c1e1900 */
[----:B------:R-:W4:Y:S01]  /*0400*/  @P1 LDG.E R25, desc[UR4][R8.64+0x20] ;  /* 0x0000200408191981 */ /* 0x000f22000c1e1900 */
[----:B--2---:R-:W-:-:S03]  /*0410*/  @!P0 LOP3.LUT R13, R13, R18, RZ, 0x3c, !PT ;  /* 0x000000120d0d8212 */ /* 0x004fc600078e3cff */
[----:B------:R-:W2:Y:S01]  /*0420*/  @!P0 LDG.E R18, desc[UR4][R8.64+0x8] ;  /* 0x0000080408128981 */ /* 0x000ea2000c1e1900 */
[----:B---3--:R-:W-:-:S03]  /*0430*/  @P1 LOP3.LUT R13, R13, R22, RZ, 0x3c, !PT ;  /* 0x000000160d0d1212 */ /* 0x008fc600078e3cff */
[----:B------:R-:W3:Y:S01]  /*0440*/  @P3 LDG.E R22, desc[UR4][R8.64+0x4c] ;  /* 0x00004c0408163981 */ /* 0x000ee2000c1e1900 */
[----:B----4-:R-:W-:-:S03]  /*0450*/  @!P0 LOP3.LUT R3, R3, R20, RZ, 0x3c, !PT ;  /* 0x0000001403038212 */ /* 0x010fc600078e3cff */
[----:B------:R-:W4:Y:S01]  /*0460*/  @P1 LDG.E R20, desc[UR4][R8.64+0x1c] ;  /* 0x00001c0408141981 */ /* 0x000f22000c1e1900 */
[----:B------:R-:W-:Y:S02]  /*0470*/  @P2 LOP3.LUT R13, R13, R28, RZ, 0x3c, !PT ;  /* 0x0000001c0d0d2212 */ /* 0x000fe400078e3cff */
[----:B------:R-:W-:Y:S02]  /*0480*/  @P1 LOP3.LUT R3, R3, R26, RZ, 0x3c, !PT ;  /* 0x0000001a03031212 */ /* 0x000fe400078e3cff */
[----:B------:R-:W4:Y:S01]  /*0490*/  @P5 LDG.E R26, desc[UR4][R8.64+0x64] ;  /* 0x00006404081a5981 */ /* 0x000f22000c1e1900 */
[----:B------:R-:W-:-:S03]  /*04a0*/  @P3 LOP3.LUT R13, R13, R21, RZ, 0x3c, !PT ;  /* 0x000000150d0d3212 */ /* 0x000fc600078e3cff */
[----:B------:R-:W4:Y:S01]  /*04b0*/  @!P0 LDG.E R21, desc[UR4][R8.64+0xc] ;  /* 0x00000c0408158981 */ /* 0x000f22000c1e1900 */
[----:B------:R-:W-:-:S03]  /*04c0*/  @P2 LOP3.LUT R3, R3, R19, RZ, 0x3c, !PT ;  /* 0x0000001303032212 */ /* 0x000fc600078e3cff */
[----:B------:R-:W4:Y:S01]  /*04d0*/  @!P0 LDG.E R19, desc[UR4][R8.64+0x4] ;  /* 0x0000040408138981 */ /* 0x000f22000c1e1900 */
[----:B------:R-:W-:-:S03]  /*04e0*/  @P4 LOP3.LUT R13, R13, R23, RZ, 0x3c, !PT ;  /* 0x000000170d0d4212 */ /* 0x000fc600078e3cff */
[----:B------:R-:W4:Y:S01]  /*04f0*/  @P1 LDG.E R23, desc[UR4][R8.64+0x18] ;  /* 0x0000180408171981 */ /* 0x000f22000c1e1900 */
[----:B--2---:R-:W-:-:S03]  /*0500*/  @!P0 LOP3.LUT R5, R5, R18, RZ, 0x3c, !PT ;  /* 0x0000001205058212 */ /* 0x004fc600078e3cff */
[----:B------:R-:W2:Y:S01]  /*0510*/  @P2 LDG.E R18, desc[UR4][R8.64+0x30] ;  /* 0x0000300408122981 */ /* 0x000ea2000c1e1900 */
[----:B---3--:R-:W-:-:S03]  /*0520*/  @P3 LOP3.LUT R3, R3, R22, RZ, 0x3c, !PT ;  /* 0x0000001603033212 */ /* 0x008fc600078e3cff */
[----:B------:R-:W3:Y:S01]  /*0530*/  @P4 LDG.E R22, desc[UR4][R8.64+0x60] ;  /* 0x0000600408164981 */ /* 0x000ee2000c1e1900 */
[----:B----4-:R-:W-:-:S03]  /*0540*/  @P1 LOP3.LUT R5, R5, R20, RZ, 0x3c, !PT ;  /* 0x0000001405051212 */ /* 0x010fc600078e3cff */
[----:B------:R-:W4:Y:S01]  /*0550*/  @P3 LDG.E R20, desc[UR4][R8.64+0x44] ;  /* 0x0000440408143981 */ /* 0x000f22000c1e1900 */
[----:B------:R-:W-:-:S03]  /*0560*/  @P5 LOP3.LUT R13, R13, R26, RZ, 0x3c, !PT ;  /* 0x0000001a0d0d5212 */ /* 0x000fc600078e3cff */
[----:B------:R-:W4:Y:S01]  /*0570*/  @P6 LDG.E R26, desc[UR4][R8.64+0x78] ;  /* 0x00007804081a6981 */ /* 0x000f22000c1e1900 */
[----:B------:R-:W-:-:S03]  /*0580*/  @!P0 LOP3.LUT R2, R2, R21, RZ, 0x3c, !PT ;  /* 0x0000001502028212 */ /* 0x000fc600078e3cff */
[----:B------:R-:W4:Y:S01]  /*0590*/  @P2 LDG.E R21, desc[UR4][R8.64+0x34] ;  /* 0x0000340408152981 */ /* 0x000f22000c1e1900 */
[----:B------:R-:W-:-:S03]  /*05a0*/  @!P0 LOP3.LUT R4, R4, R19, RZ, 0x3c, !PT ;  /* 0x0000001304048212 */ /* 0x000fc600078e3cff */
[----:B------:R-:W4:Y:S01]  /*05b0*/  @P2 LDG.E R19, desc[UR4][R8.64+0x2c] ;  /* 0x00002c0408132981 */ /* 0x000f22000c1e1900 */
[----:B------:R-:W-:Y:S02]  /*05c0*/  @P1 LOP3.LUT R2, R2, R25, RZ, 0x3c, !PT ;  /* 0x0000001902021212 */ /* 0x000fe400078e3cff */
[----:B------:R-:W-:Y:S01]  /*05d0*/  @P1 LOP3.LUT R4, R4, R23, RZ, 0x3c, !PT ;  /* 0x0000001704041212 */ /* 0x000fe200078e3cff */
[----:B------:R-:W4:Y:S04]  /*05e0*/  @P3 LDG.E R25, desc[UR4][R8.64+0x48] ;  /* 0x0000480408193981 */ /* 0x000f28000c1e1900 */
[----:B------:R-:W4:Y:S01]  /*05f0*/  @P3 LDG.E R23, desc[UR4][R8.64+0x40] ;  /* 0x0000400408173981 */ /* 0x000f22000c1e1900 */
[----:B------:R-:W-:Y:S02]  /*0600*/  LOP3.LUT P0, RZ, R24, 0x80, RZ, 0xc0, !PT ;  /* 0x0000008018ff7812 */ /* 0x000fe4000780c0ff */
[----:B--2---:R-:W-:-:S02]  /*0610*/  @P2 LOP3.LUT R5, R5, R18, RZ, 0x3c, !PT ;  /* 0x0000001205052212 */ /* 0x004fc400078e3cff */
[----:B------:R-:W2:Y:S01]  /*0620*/  @P4 LDG.E R18, desc[UR4][R8.64+0x58] ;  /* 0x0000580408124981 */ /* 0x000ea2000c1e1900 */
[----:B---3--:R-:W-:-:S03]  /*0630*/  @P4 LOP3.LUT R3, R3, R22, RZ, 0x3c, !PT ;  /* 0x0000001603034212 */ /* 0x008fc600078e3cff */
[----:B------:R-:W3:Y:S01]  /*0640*/  @P5 LDG.E R22, desc[UR4][R8.64+0x74] ;  /* 0x0000740408165981 */ /* 0x000ee2000c1e1900 */
[----:B----4-:R-:W-:-:S03]  /*0650*/  @P3 LOP3.LUT R5, R5, R20, RZ, 0x3c, !PT ;  /* 0x0000001405053212 */ /* 0x010fc600078e3cff */
[----:B------:R-:W4:Y:S01]  /*0660*/  @P5 LDG.E R20, desc[UR4][R8.64+0x6c] ;  /* 0x00006c0408145981 */ /* 0x000f22000c1e1900 */
[----:B------:R-:W-:-:S03]  /*0670*/  @P6 LOP3.LUT R13, R13, R26, RZ, 0x3c, !PT ;  /* 0x0000001a0d0d6212 */ /* 0x000fc600078e3cff */
        /* <DEDUP_REMOVED lines=9> */
[----:B--2---:R-:W-:-:S03]  /*0710*/  @P4 LOP3.LUT R5, R5, R18, RZ, 0x3c, !PT ;  /* 0x0000001205054212 */ /* 0x004fc600078e3cff */
        /* <DEDUP_REMOVED lines=15> */
[----:B--2---:R-:W-:-:S04]  /*0810*/  @P6 LOP3.LUT R5, R5, R18, RZ, 0x3c, !PT ;  /* 0x0000001205056212 */ /* 0x004fc800078e3cff */
[----:B---3--:R-:W-:Y:S02]  /*0820*/  @P0 LOP3.LUT R5, R5, R22, RZ, 0x3c, !PT ;  /* 0x0000001605050212 */ /* 0x008fe400078e3cff */
[----:B----4-:R-:W-:-:S04]  /*0830*/  @P6 LOP3.LUT R3, R3, R20, RZ, 0x3c, !PT ;  /* 0x0000001403036212 */ /* 0x010fc800078e3cff */
[----:B------:R-:W-:Y:S02]  /*0840*/  @P0 LOP3.LUT R3, R3, R26, RZ, 0x3c, !PT ;  /* 0x0000001a03030212 */ /* 0x000fe400078e3cff */
[----:B------:R-:W-:Y:S02]  /*0850*/  @P6 LOP3.LUT R2, R2, R21, RZ, 0x3c, !PT ;  /* 0x0000001502026212 */ /* 0x000fe400078e3cff */
[----:B------:R-:W-:Y:S02]  /*0860*/  @P6 LOP3.LUT R4, R4, R19, RZ, 0x3c, !PT ;  /* 0x0000001304046212 */ /* 0x000fe400078e3cff */
[----:B------:R-:W-:Y:S02]  /*0870*/  @P0 LOP3.LUT R2, R2, R25, RZ, 0x3c, !PT ;  /* 0x0000001902020212 */ /* 0x000fe400078e3cff */
[----:B------:R-:W-:Y:S02]  /*0880*/  @P0 LOP3.LUT R4, R4, R23, RZ, 0x3c, !PT ;  /* 0x0000001704040212 */ /* 0x000fe400078e3cff */
[----:B------:R-:W-:-:S13]  /*0890*/  R2P PR, R24.B1, 0x7f ;  /* 0x0000007f18007804 */ /* 0x000fda0000001000 */
[----:B------:R-:W2:Y:S04]  /*08a0*/  @P0 LDG.E R18, desc[UR4][R8.64+0xa0] ;  /* 0x0000a00408120981 */ /* 0x000ea8000c1e1900 */
[----:B------:R-:W3:Y:S04]  /*08b0*/  @P1 LDG.E R20, desc[UR4][R8.64+0xb4] ;  /* 0x0000b40408141981 */ /* 0x000ee8000c1e1900 */
[----:B------:R-:W4:Y:S04]  /*08c0*/  @P2 LDG.E R26, desc[UR4][R8.64+0xc8] ;  /* 0x0000c804081a2981 */ /* 0x000f28000c1e1900 */
[----:B------:R-:W4:Y:S04]  /*08d0*/  @P3 LDG.E R28, desc[UR4][R8.64+0xdc] ;  /* 0x0000dc04081c3981 */ /* 0x000f28000c1e1900 */
[----:B------:R-:W4:Y:S04]  /*08e0*/  @P0 LDG.E R19, desc[UR4][R8.64+0xa4] ;  /* 0x0000a40408130981 */ /* 0x000f28000c1e1900 */
[----:B------:R-:W4:Y:S04]  /*08f0*/  @P0 LDG.E R22, desc[UR4][R8.64+0xb0] ;  /* 0x0000b00408160981 */ /* 0x000f28000c1e1900 */
[----:B------:R-:W4:Y:S04]  /*0900*/  @P4 LDG.E R25, desc[UR4][R8.64+0xf0] ;  /* 0x0000f00408194981 */ /* 0x000f28000c1e1900 */
[----:B------:R-:W4:Y:S04]  /*0910*/  @P0 LDG.E R21, desc[UR4][R8.64+0xac] ;  /* 0x0000ac0408150981 */ /* 0x000f28000c1e1900 */
[----:B------:R-:W4:Y:S01]  /*0920*/  @P1 LDG.E R23, desc[UR4][R8.64+0xb8] ;  /* 0x0000b80408171981 */ /* 0x000f22000c1e1900 */
[----:B--2---:R-:W-:-:S03]  /*0930*/  @P0 LOP3.LUT R13, R13, R18, RZ, 0x3c, !PT ;  /* 0x000000120d0d0212 */ /* 0x004fc600078e3cff */
[----:B------:R-:W2:Y:S01]  /*0940*/  @P1 LDG.E R18, desc[UR4][R8.64+0xbc] ;  /* 0x0000bc0408121981 */ /* 0x000ea2000c1e1900 */
[----:B---3--:R-:W-:-:S03]  /*0950*/  @P1 LOP3.LUT R13, R13, R20, RZ, 0x3c, !PT ;  /* 0x000000140d0d1212 */ /* 0x008fc600078e3cff */
[----:B------:R-:W3:Y:S01]  /*0960*/  @P0 LDG.E R20, desc[UR4][R8.64+0xa8] ;  /* 0x0000a80408140981 */ /* 0x000ee2000c1e1900 */
[----:B----4-:R-:W-:-:S03]  /*0970*/  @P2 LOP3.LUT R13, R13, R26, RZ, 0x3c, !PT ;  /* 0x0000001a0d0d2212 */ /* 0x010fc600078e3cff */
[----:B------:R-:W4:Y:S01]  /*0980*/  @P5 LDG.E R26, desc[UR4][R8.64+0x104] ;  /* 0x00010404081a5981 */ /* 0x000f22000c1e1900 */
[----:B------:R-:W-:Y:S02]  /*0990*/  @P3 LOP3.LUT R13, R13, R28, RZ, 0x3c, !PT ;  /* 0x0000001c0d0d3212 */ /* 0x000fe400078e3cff */
[----:B------:R-:W-:Y:S02]  /*09a0*/  @P0 LOP3.LUT R4, R4, R19, RZ, 0x3c, !PT ;  /* 0x0000001304040212 */ /* 0x000fe400078e3cff */
        /* <DEDUP_REMOVED lines=9> */
[----:B---3--:R-:W-:-:S03]  /*0a40*/  @P0 LOP3.LUT R5, R5, R20, RZ, 0x3c, !PT ;  /* 0x0000001405050212 */ /* 0x008fc600078e3cff */
[----:B------:R-:W3:Y:S01]  /*0a50*/  @P1 LDG.E R20, desc[UR4][R8.64+0xc4] ;  /* 0x0000c40408141981 */ /* 0x000ee2000c1e1900 */
[----:B--2---:R-:W-:-:S03]  /*0a60*/  @P1 LOP3.LUT R5, R5, R18, RZ, 0x3c, !PT ;  /* 0x0000001205051212 */ /* 0x004fc600078e3cff */
[----:B------:R-:W2:Y:S01]  /*0a70*/  @P3 LDG.E R18, desc[UR4][R8.64+0xe4] ;  /* 0x0000e40408123981 */ /* 0x000ea2000c1e1900 */
[----:B------:R-:W-:Y:S02]  /*0a80*/  LOP3.LUT P0, RZ, R24, 0x8000, RZ, 0xc0, !PT ;  /* 0x0000800018ff7812 */ /* 0x000fe4000780c0ff */
[----:B----4-:R-:W-:Y:S01]  /*0a90*/  @P5 LOP3.LUT R13, R13, R26, RZ, 0x3c, !PT ;  /* 0x0000001a0d0d5212 */ /* 0x010fe200078e3cff */
[----:B------:R-:W4:Y:S04]  /*0aa0*/  @P2 LDG.E R24, desc[UR4][R8.64+0xd8] ;  /* 0x0000d80408182981 */ /* 0x000f28000c1e1900 */
[----:B------:R-:W4:Y:S01]  /*0ab0*/  @P6 LDG.E R26, desc[UR4][R8.64+0x118] ;  /* 0x00011804081a6981 */ /* 0x000f22000c1e1900 */
[----:B------:R-:W-:Y:S02]  /*0ac0*/  @P1 LOP3.LUT R2, R2, R19, RZ, 0x3c, !PT ;  /* 0x0000001302021212 */ /* 0x000fe400078e3cff */
[----:B------:R-:W-:Y:S01]  /*0ad0*/  @P2 LOP3.LUT R5, R5, R22, RZ, 0x3c, !PT ;  /* 0x0000001605052212 */ /* 0x000fe200078e3cff */
[----:B------:R-:W4:Y:S04]  /*0ae0*/  @P3 LDG.E R19, desc[UR4][R8.64+0xe8] ;  /* 0x0000e80408133981 */ /* 0x000f28000c1e1900 */
[----:B------:R-:W4:Y:S01]  /*0af0*/  @P4 LDG.E R22, desc[UR4][R8.64+0xf8] ;  /* 0x0000f80408164981 */ /* 0x000f22000c1e1900 */
[----:B------:R-:W-:-:S03]  /*0b00*/  @P2 LOP3.LUT R4, R4, R21, RZ, 0x3c, !PT ;  /* 0x0000001504042212 */ /* 0x000fc600078e3cff */
[----:B------:R-:W4:Y:S01]  /*0b10*/  @P4 LDG.E R21, desc[UR4][R8.64+0xf4] ;  /* 0x0000f40408154981 */ /* 0x000f22000c1e1900 */
[----:B------:R-:W-:-:S03]  /*0b20*/  @P2 LOP3.LUT R2, R2, R23, RZ, 0x3c, !PT ;  /* 0x0000001702022212 */ /* 0x000fc600078e3cff */
[----:B------:R-:W4:Y:S01]  /*0b30*/  @P4 LDG.E R23, desc[UR4][R8.64+0xfc] ;  /* 0x0000fc0408174981 */ /* 0x000f22000c1e1900 */
[----:B------:R-:W-:-:S03]  /*0b40*/  @P3 LOP3.LUT R4, R4, R25, RZ, 0x3c, !PT ;  /* 0x0000001904043212 */ /* 0x000fc600078e3cff */
[----:B------:R-:W4:Y:S04]  /*0b50*/  @P5 LDG.E R25, desc[UR4][R8.64+0x108] ;  /* 0x0001080408195981 */ /* 0x000f28000c1e1900 */
[----:B------:R-:W4:Y:S01]  /*0b60*/  @P0 LDG.E R27, desc[UR4][R8.64+0x138] ;  /* 0x00013804081b0981 */ /* 0x000f22000c1e1900 */
[----:B---3--:R-:W-:-:S03]  /*0b70*/  @P1 LOP3.LUT R3, R3, R20, RZ, 0x3c, !PT ;  /* 0x0000001403031212 */ /* 0x008fc600078e3cff */
[----:B------:R-:W3:Y:S01]  /*0b80*/  @P3 LDG.E R20, desc[UR4][R8.64+0xec] ;  /* 0x0000ec0408143981 */ /* 0x000ee2000c1e1900 */
[----:B--2---:R-:W-:-:S03]  /*0b90*/  @P3 LOP3.LUT R5, R5, R18, RZ, 0x3c, !PT ;  /* 0x0000001205053212 */ /* 0x004fc600078e3cff */
[----:B------:R-:W2:Y:S01]  /*0ba0*/  @P5 LDG.E R18, desc[UR4][R8.64+0x10c] ;  /* 0x00010c0408125981 */ /* 0x000ea2000c1e1900 */
        /* <DEDUP_REMOVED lines=22> */
[----:B------:R-:W-:-:S05]  /*0d10*/  VIADD R17, R17, 0x10 ;  /* 0x0000001011117836 */ /* 0x000fca0000000000 */
[----:B------:R-:W-:Y:S02]  /*0d20*/  ISETP.NE.AND P1, PT, R17, 0x20, PT ;  /* 0x000000201100780c */ /* 0x000fe40003f25270 */
[----:B------:R-:W-:Y:S02]  /*0d30*/  @P5 LOP3.LUT R2, R2, R19, RZ, 0x3c, !PT ;  /* 0x0000001302025212 */ /* 0x000fe400078e3cff */
[----:B------:R-:W-:Y:S02]  /*0d40*/  @P6 LOP3.LUT R4, R4, R21, RZ, 0x3c, !PT ;  /* 0x0000001504046212 */ /* 0x000fe400078e3cff */
[----:B------:R-:W-:Y:S02]  /*0d50*/  @P6 LOP3.LUT R5, R5, R22, RZ, 0x3c, !PT ;  /* 0x0000001605056212 */ /* 0x000fe400078e3cff */
[----:B------:R-:W-:Y:S02]  /*0d60*/  @P6 LOP3.LUT R2, R2, R23, RZ, 0x3c, !PT ;  /* 0x0000001702026212 */ /* 0x000fe400078e3cff */
[----:B------:R-:W-:-:S02]  /*0d70*/  @P0 LOP3.LUT R4, R4, R25, RZ, 0x3c, !PT ;  /* 0x0000001904040212 */ /* 0x000fc400078e3cff */
[----:B------:R-:W-:Y:S02]  /*0d80*/  @P0 LOP3.LUT R2, R2, R27, RZ, 0x3c, !PT ;  /* 0x0000001b02020212 */ /* 0x000fe400078e3cff */
[----:B---3--:R-:W-:-:S04]  /*0d90*/  @P5 LOP3.LUT R3, R3, R20, RZ, 0x3c, !PT ;  /* 0x0000001403035212 */ /* 0x008fc800078e3cff */
[----:B--2---:R-:W-:Y:S02]  /*0da0*/  @P6 LOP3.LUT R3, R3, R18, RZ, 0x3c, !PT ;  /* 0x0000001203036212 */ /* 0x004fe400078e3cff */
[----:B----4-:R-:W-:Y:S02]  /*0db0*/  @P0 LOP3.LUT R5, R5, R24, RZ, 0x3c, !PT ;  /* 0x0000001805050212 */ /* 0x010fe400078e3cff */
[----:B------:R-:W-:Y:S01]  /*0dc0*/  @P0 LOP3.LUT R3, R3, R26, RZ, 0x3c, !PT ;  /* 0x0000001a03030212 */ /* 0x000fe200078e3cff */
[----:B------:R-:W-:Y:S06]  /*0dd0*/  @P1 BRA `(.L_x_40) ;  /* 0xfffffff400481947 */ /* 0x000fec000383ffff */
[----:B------:R-:W-:-:S05]  /*0de0*/  VIADD R15, R15, 0x1 ;  /* 0x000000010f0f7836 */ /* 0x000fca0000000000 */
[----:B------:R-:W-:-:S13]  /*0df0*/  ISETP.NE.AND P0, PT, R15, 0x5, PT ;  /* 0x000000050f00780c */ /* 0x000fda0003f05270 */
[----:B------:R-:W-:Y:S05]  /*0e00*/  @P0 BRA `(.L_x_41) ;  /* 0xfffffff4001c0947 */ /* 0x000fea000383ffff */
[----:B------:R-:W0:Y:S01]  /*0e10*/  LDC R15, c[0x0][0x394] ;  /* 0x0000e500ff0f7b82 */ /* 0x000e220000000800 */
[----:B------:R-:W-:-:S07]  /*0e20*/  VIADD R12, R12, 0x1 ;  /* 0x000000010c0c7836 */ /* 0x000fce0000000000 */
[----:B------:R-:W1:Y:S01]  /*0e30*/  LDC.64 R8, c[0x0][0x380] ;  /* 0x0000e000ff087b82 */ /* 0x000e620000000a00 */
[----:B0-----:R-:W-:-:S04]  /*0e40*/  IMAD R15, R15, UR6, R14 ;  /* 0x000000060f0f7c24 */ /* 0x001fc8000f8e020e */
[----:B-1----:R-:W-:Y:S01]  /*0e50*/  IMAD.WIDE.U32 R8, R15, 0x30, R8 ;  /* 0x000000300f087825 */ /* 0x002fe200078e0008 */
[----:B------:R-:W-:-:S04]  /*0e60*/  LOP3.LUT R15, R0, 0x3, RZ, 0xc0, !PT ;  /* 0x00000003000f7812 */ /* 0x000fc800078ec0ff */
[----:B------:R0:W-:Y:S01]  /*0e70*/  STG.E.64 desc[UR4][R8.64+0x8], R4 ;  /* 0x0000080408007986 */ /* 0x0001e2000c101b04 */
[----:B------:R-:W-:-:S03]  /*0e80*/  ISETP.GE.U32.AND P0, PT, R12, R15, PT ;  /* 0x0000000f0c00720c */ /* 0x000fc60003f06070 */
[----:B------:R0:W-:Y:S04]  /*0e90*/  STG.E.64 desc[UR4][R8.64+0x10], R2 ;  /* 0x0000100208007986 */ /* 0x0001e8000c101b04 */
[----:B------:R0:W-:Y:S06]  /*0ea0*/  STG.E desc[UR4][R8.64+0x4], R13 ;  /* 0x0000040d08007986 */ /* 0x0001ec000c101904 */
[----:B------:R-:W-:Y:S05]  /*0eb0*/  @!P0 BRA `(.L_x_42) ;  /* 0xfffffff000e08947 */ /* 0x000fea000383ffff */
.L_x_39:
[----:B------:R-:W-:Y:S05]  /*0ec0*/  BSYNC.RECONVERGENT B1 ;  /* 0x0000000000017941 */ /* 0x000fea0003800200 */
.L_x_38:
[----:B------:R-:W-:Y:S01]  /*0ed0*/  ISETP.GT.U32.AND P0, PT, R0, 0x3, PT ;  /* 0x000000030000780c */ /* 0x000fe20003f04070 */
[----:B------:R-:W-:Y:S01]  /*0ee0*/  VIADD R10, R10, 0x1 ;  /* 0x000000010a0a7836 */ /* 0x000fe20000000000 */
[--C-:B------:R-:W-:Y:S02]  /*0ef0*/  SHF.R.U64 R0, R0, 0x2, R11.reuse ;  /* 0x0000000200007819 */ /* 0x100fe4000000120b */
[----:B------:R-:W-:Y:S02]  /*0f00*/  ISETP.GT.U32.AND.EX P0, PT, R11, RZ, PT, P0 ;  /* 0x000000ff0b00720c */ /* 0x000fe40003f04100 */
[----:B------:R-:W-:-:S11]  /*0f10*/  SHF.R.U32.HI R11, RZ, 0x2, R11 ;  /* 0x00000002ff0b7819 */ /* 0x000fd6000001160b */
[----:B------:R-:W-:Y:S05]  /*0f20*/  @P0 BRA `(.L_x_43) ;  /* 0xfffffff000a40947 */ /* 0x000fea000383ffff */
.L_x_37:
[----:B------:R-:W-:Y:S05]  /*0f30*/  BSYNC.RECONVERGENT B0 ;  /* 0x0000000000007941 */ /* 0x000fea0003800200 */
.L_x_36:
[----:B------:R-:W1:Y:S01]  /*0f40*/  S2R R0, SR_TID.X ;  /* 0x0000000000007919 */ /* 0x000e620000002100 */
[----:B0-----:R-:W1:Y:S08]  /*0f50*/  LDC R5, c[0x0][0x394] ;  /* 0x0000e500ff057b82 */ /* 0x001e700000000800 */
[----:B------:R-:W0:Y:S01]  /*0f60*/  LDC.64 R2, c[0x0][0x380] ;  /* 0x0000e000ff027b82 */ /* 0x000e220000000a00 */
[----:B-1----:R-:W-:-:S04]  /*0f70*/  IMAD R5, R5, UR6, R0 ;  /* 0x0000000605057c24 */ /* 0x002fc8000f8e0200 */
[----:B0-----:R-:W-:-:S05]  /*0f80*/  IMAD.WIDE.U32 R2, R5, 0x30, R2 ;  /* 0x0000003005027825 */ /* 0x001fca00078e0002 */
[----:B------:R-:W-:Y:S04]  /*0f90*/  STG.E.64 desc[UR4][R2.64+0x18], RZ ;  /* 0x000018ff02007986 */ /* 0x000fe8000c101b04 */
[----:B------:R-:W-:Y:S04]  /*0fa0*/  STG.E desc[UR4][R2.64+0x20], RZ ;  /* 0x000020ff02007986 */ /* 0x000fe8000c101904 */
[----:B------:R-:W-:Y:S01]  /*0fb0*/  STG.E.64 desc[UR4][R2.64+0x28], RZ ;  /* 0x000028ff02007986 */ /* 0x000fe2000c101b04 */
[----:B------:R-:W-:Y:S05]  /*0fc0*/  EXIT ;  /* 0x000000000000794d */ /* 0x000fea0003800000 */
.L_x_44:
        /* <DEDUP_REMOVED lines=11> */
.L_x_110:


//--------------------- .text._Z8move_antPdS_P17curandStateXORWOWS_PiS2_iiii --------------------------
	.section	.text._Z8move_antPdS_P17curandStateXORWOWS_PiS2_iiii,"ax",@progbits
	.align	128
        .global         _Z8move_antPdS_P17curandStateXORWOWS_PiS2_iiii
        .type           _Z8move_antPdS_P17curandStateXORWOWS_PiS2_iiii,@function
        .size           _Z8move_antPdS_P17curandStateXORWOWS_PiS2_iiii,(.L_x_106 - _Z8move_antPdS_P17curandStateXORWOWS_PiS2_iiii)
        .other          _Z8move_antPdS_P17curandStateXORWOWS_PiS2_iiii,@"STO_CUDA_ENTRY STV_DEFAULT"
_Z8move_antPdS_P17curandStateXORWOWS_PiS2_iiii:
.text._Z8move_antPdS_P17curandStateXORWOWS_PiS2_iiii:
[----:B------:R-:W0:Y:S01]  /*0000*/  LDC R1, c[0x0][0x37c] ;  /* 0x0000df00ff017b82 */ /* 0x000e220000000800 */
[----:B------:R-:W1:Y:S07]  /*0010*/  S2R R2, SR_TID.X ;  /* 0x0000000000027919 */ /* 0x000e6e0000002100 */
[----:B------:R-:W1:Y:S01]  /*0020*/  S2UR UR5, SR_CTAID.X ;  /* 0x00000000000579c3 */ /* 0x000e620000002500 */
[----:B------:R-:W2:Y:S01]  /*0030*/  LDCU UR6, c[0x0][0x3b4] ;  /* 0x00007680ff0677ac */ /* 0x000ea20008000800 */
[----:B0-----:R-:W-:Y:S01]  /*0040*/  VIADD R1, R1, 0xffffffe8 ;  /* 0xffffffe801017836 */ /* 0x001fe20000000000 */
[----:B------:R-:W0:Y:S04]  /*0050*/  LDCU UR46, c[0x0][0x2f8] ;  /* 0x00005f00ff2e77ac */ /* 0x000e280008000800 */
[----:B------:R-:W-:Y:S01]  /*0060*/  R2UR UR4, R1 ;  /* 0x00000000010472ca */ /* 0x000fe200000e0000 */
[----:B------:R-:W1:Y:S01]  /*0070*/  LDC R3, c[0x0][0x3bc] ;  /* 0x0000ef00ff037b82 */ /* 0x000e620000000800 */
[----:B------:R-:W3:Y:S11]  /*0080*/  LDCU UR47, c[0x0][0x2fc] ;  /* 0x00005f80ff2f77ac */ /* 0x000ef60008000800 */
[----:B0-----:R-:W-:-:S04]  /*0090*/  UIADD3 UR46, UP0, UPT, UR4, UR46, URZ ;  /* 0x0000002e042e7290 */ /* 0x001fc8000ff1e0ff */
[----:B---3--:R-:W-:Y:S01]  /*00a0*/  UIADD3.X UR47, UPT, UPT, URZ, UR47, URZ, UP0, !UPT ;  /* 0x0000002fff2f7290 */ /* 0x008fe200087fe4ff */
[----:B-1----:R-:W-:-:S05]  /*00b0*/  IMAD R2, R3, UR5, R2 ;  /* 0x0000000503027c24 */ /* 0x002fca000f8e0202 */
[----:B--2---:R-:W-:-:S13]  /*00c0*/  ISETP.GE.U32.AND P0, PT, R2, UR6, PT ;  /* 0x0000000602007c0c */ /* 0x004fda000bf06070 */
[----:B------:R-:W-:Y:S05]  /*00d0*/  @P0 EXIT ;  /* 0x000000000000094d */ /* 0x000fea0003800000 */
[----:B------:R-:W0:Y:S01]  /*00e0*/  LDCU UR4, c[0x0][0x3b0] ;  /* 0x00007600ff0477ac */ /* 0x000e220008000800 */
[----:B------:R-:W1:Y:S01]  /*00f0*/  LDC.64 R6, c[0x0][0x3a8] ;  /* 0x0000ea00ff067b82 */ /* 0x000e620000000a00 */
[----:B------:R-:W2:Y:S01]  /*0100*/  LDCU UR48, c[0x0][0x3b8] ;  /* 0x00007700ff3077ac */ /* 0x000ea20008000800 */
[----:B------:R-:W3:Y:S01]  /*0110*/  LDCU.64 UR44, c[0x0][0x358] ;  /* 0x00006b00ff2c77ac */ /* 0x000ee20008000a00 */
[----:B0-----:R-:W-:-:S04]  /*0120*/  IMAD.U32 R12, RZ, RZ, UR4 ;  /* 0x00000004ff0c7e24 */ /* 0x001fc8000f8e00ff */
[----:B------:R-:W0:Y:S01]  /*0130*/  I2F.U32.RP R0, R12 ;  /* 0x0000000c00007306 */ /* 0x000e220000209000 */
[----:B------:R-:W-:Y:S01]  /*0140*/  ISETP.NE.U32.AND P1, PT, R12, RZ, PT ;  /* 0x000000ff0c00720c */ /* 0x000fe20003f25070 */
[----:B--2---:R-:W-:Y:S01]  /*0150*/  UIADD3 UR48, UPT, UPT, UR48, 0x1, URZ ;  /* 0x0000000130307890 */ /* 0x004fe2000fffe0ff */
[----:B------:R-:W-:-:S03]  /*0160*/  IMAD R16, R2, R12, RZ ;  /* 0x0000000c02107224 */ /* 0x000fc600078e02ff */
[----:B------:R-:W-:-:S04]  /*0170*/  ULEA.HI UR4, UR48, UR48, URZ, 0x1 ;  /* 0x0000003030047291 */ /* 0x000fc8000f8f08ff */
[----:B------:R-:W-:-:S04]  /*0180*/  ULOP3.LUT UR4, UR4, 0xfffffffe, URZ, 0xc0, !UPT ;  /* 0xfffffffe04047892 */ /* 0x000fc8000f8ec0ff */
[----:B------:R-:W-:Y:S01]  /*0190*/  UIADD3 UR48, UPT, UPT, UR48, -UR4, URZ ;  /* 0x8000000430307290 */ /* 0x000fe2000fffe0ff */
[----:B0-----:R-:W0:Y:S05]  /*01a0*/  MUFU.RCP R0, R0 ;  /* 0x0000000000007308 */ /* 0x001e2a0000001000 */
[----:B------:R-:W-:Y:S02]  /*01b0*/  IMAD.U32 R11, RZ, RZ, UR48 ;  /* 0x00000030ff0b7e24 */ /* 0x000fe4000f8e00ff */
[----:B0-----:R-:W-:-:S04]  /*01c0*/  VIADD R4, R0, 0xffffffe ;  /* 0x0ffffffe00047836 */ /* 0x001fc80000000000 */
[----:B------:R0:W2:Y:S02]  /*01d0*/  F2I.FTZ.U32.TRUNC.NTZ R5, R4 ;  /* 0x0000000400057305 */ /* 0x0000a4000021f000 */
[----:B0-----:R-:W-:Y:S02]  /*01e0*/  IMAD.MOV.U32 R4, RZ, RZ, RZ ;  /* 0x000000ffff047224 */ /* 0x001fe400078e00ff */
[----:B--2---:R-:W-:-:S04]  /*01f0*/  IMAD R3, R5, R12, RZ ;  /* 0x0000000c05037224 */ /* 0x004fc800078e02ff */
[----:B------:R-:W-:-:S04]  /*0200*/  IMAD.MOV R3, RZ, RZ, -R3 ;  /* 0x000000ffff037224 */ /* 0x000fc800078e0a03 */
[----:B------:R-:W-:-:S06]  /*0210*/  IMAD.HI.U32 R5, R5, R3, R4 ;  /* 0x0000000305057227 */ /* 0x000fcc00078e0004 */
[----:B------:R-:W-:-:S04]  /*0220*/  IMAD.HI.U32 R5, R5, R2, RZ ;  /* 0x0000000205057227 */ /* 0x000fc800078e00ff */
[----:B------:R-:W-:-:S04]  /*0230*/  IMAD.MOV R5, RZ, RZ, -R5 ;  /* 0x000000ffff057224 */ /* 0x000fc800078e0a05 */
[----:B------:R-:W-:Y:S02]  /*0240*/  IMAD R9, R12, R5, R2 ;  /* 0x000000050c097224 */ /* 0x000fe400078e0202 */
[----:B------:R-:W0:Y:S03]  /*0250*/  LDC.64 R4, c[0x0][0x3a0] ;  /* 0x0000e800ff047b82 */ /* 0x000e260000000a00 */
[----:B------:R-:W-:-:S13]  /*0260*/  ISETP.GE.U32.AND P0, PT, R9, R12, PT ;  /* 0x0000000c0900720c */ /* 0x000fda0003f06070 */
[----:B------:R-:W-:-:S05]  /*0270*/  @P0 IMAD.IADD R9, R9, 0x1, -R12 ;  /* 0x0000000109090824 */ /* 0x000fca00078e0a0c */
[----:B------:R-:W-:Y:S01]  /*0280*/  ISETP.GE.U32.AND P0, PT, R9, R12, PT ;  /* 0x0000000c0900720c */ /* 0x000fe20003f06070 */
[----:B0-----:R-:W-:-:S12]  /*0290*/  IMAD.WIDE.U32 R28, R16, 0x4, R4 ;  /* 0x00000004101c7825 */ /* 0x001fd800078e0004 */
[----:B------:R-:W-:Y:S01]  /*02a0*/  @P0 IMAD.IADD R9, R9, 0x1, -R12 ;  /* 0x0000000109090824 */ /* 0x000fe200078e0a0c */
[----:B------:R-:W-:Y:S02]  /*02b0*/  @!P1 LOP3.LUT R9, RZ, R12, RZ, 0x33, !PT ;  /* 0x0000000cff099212 */ /* 0x000fe400078e33ff */
[----:B------:R-:W-:-:S03]  /*02c0*/  ISETP.GT.AND P0, PT, R12, 0x1, PT ;  /* 0x000000010c00780c */ /* 0x000fc60003f04270 */
[----:B------:R-:W-:-:S04]  /*02d0*/  IMAD.IADD R3, R9, 0x1, R16 ;  /* 0x0000000109037824 */ /* 0x000fc800078e0210 */
[----:B-1----:R-:W-:-:S04]  /*02e0*/  IMAD.WIDE.U32 R6, R3, 0x4, R6 ;  /* 0x0000000403067825 */ /* 0x002fc800078e0006 */
[----:B------:R-:W-:Y:S01]  /*02f0*/  IMAD.MOV.U32 R3, RZ, RZ, R9 ;  /* 0x000000ffff037224 */ /* 0x000fe200078e0009 */
[----:B---3--:R0:W-:Y:S04]  /*0300*/  STG.E desc[UR44][R6.64], R11 ;  /* 0x0000000b06007986 */ /* 0x0081e8000c10192c */
[----:B------:R0:W-:Y:S01]  /*0310*/  STG.E desc[UR44][R28.64], R9 ;  /* 0x000000091c007986 */ /* 0x0001e2000c10192c */
[----:B------:R-:W-:Y:S05]  /*0320*/  @P0 BRA `(.L_x_45) ;  /* 0x0000000000100947 */ /* 0x000fea0003800000 */
[----:B0-----:R-:W0:Y:S02]  /*0330*/  LDC.64 R6, c[0x0][0x398] ;  /* 0x0000e600ff067b82 */ /* 0x001e240000000a00 */
[----:B0-----:R-:W-:-:S05]  /*0340*/  IMAD.WIDE.U32 R6, R2, 0x8, R6 ;  /* 0x0000000802067825 */ /* 0x001fca00078e0006 */
[----:B------:R0:W5:Y:S01]  /*0350*/  LDG.E.64 R8, desc[UR44][R6.64] ;  /* 0x0000002c06087981 */ /* 0x000162000c1e1b00 */
[----:B------:R-:W-:Y:S05]  /*0360*/  BRA `(.L_x_46) ;  /* 0x0000001c00fc7947 */ /* 0x000fea0003800000 */
.L_x_45:
[----:B------:R-:W1:Y:S01]  /*0370*/  LDCU.128 UR4, c[0x3][0x50] ;  /* 0x00c00a00ff0477ac */ /* 0x000e620008000c00 */
[----:B------:R-:W2:Y:S01]  /*0380*/  LDC.64 R4, c[0x3][0x50] ;  /* 0x00c01400ff047b82 */ /* 0x000ea20000000a00 */
[----:B------:R-:W-:Y:S01]  /*0390*/  BSSY.RECONVERGENT B6, `(.L_x_47) ;  /* 0x00001f9000067945 */ /* 0x000fe20003800200 */
[----:B------:R-:W-:Y:S01]  /*03a0*/  IMAD.MOV.U32 R17, RZ, RZ, 0x1 ;  /* 0x00000001ff117424 */ /* 0x000fe200078e00ff */
[----:B------:R-:W3:Y:S01]  /*03b0*/  LDCU.64 UR42, c[0x3][0x50] ;  /* 0x00c00a00ff2a77ac */ /* 0x000ee20008000a00 */
[----:B------:R-:W4:Y:S04]  /*03c0*/  LDCU.64 UR40, c[0x3][0x50] ;  /* 0x00c00a00ff2877ac */ /* 0x000f280008000a00 */
[----:B------:R-:W5:Y:S01]  /*03d0*/  LDC.64 R24, c[0x3][0x58] ;  /* 0x00c01600ff187b82 */ /* 0x000f620000000a00 */
[----:B------:R-:W0:Y:S01]  /*03e0*/  LDCU UR51, c[0x3][0x5c] ;  /* 0x00c00b80ff3377ac */ /* 0x000e220008000800 */
[----:B------:R-:W0:Y:S06]  /*03f0*/  LDCU UR52, c[0x3][0x5c] ;  /* 0x00c00b80ff3477ac */ /* 0x000e2c0008000800 */
[----:B------:R-:W3:Y:S01]  /*0400*/  LDC.64 R22, c[0x0][0x390] ;  /* 0x0000e400ff167b82 */ /* 0x000ee20000000a00 */
[----:B-1----:R-:W-:-:S02]  /*0410*/  USHF.R.U32.HI UR8, URZ, 0x14, UR5 ;  /* 0x00000014ff087899 */ /* 0x002fc40008011605 */
[----:B------:R-:W-:Y:S02]  /*0420*/  USHF.R.U32.HI UR9, URZ, 0x14, UR7 ;  /* 0x00000014ff097899 */ /* 0x000fe40008011607 */
[----:B------:R-:W-:Y:S01]  /*0430*/  ULOP3.LUT UR8, UR8, 0x7ff, URZ, 0xc0, !UPT ;  /* 0x000007ff08087892 */ /* 0x000fe2000f8ec0ff */
[----:B--2---:R1:W2:Y:S01]  /*0440*/  FRND.F64.TRUNC R26, R4 ;  /* 0x00000004001a7313 */ /* 0x0042a2000030d800 */
[----:B------:R-:W-:Y:S02]  /*0450*/  ULOP3.LUT UR9, UR9, 0x7ff, URZ, 0xc0, !UPT ;  /* 0x000007ff09097892 */ /* 0x000fe4000f8ec0ff */
[----:B------:R-:W-:Y:S02]  /*0460*/  UIADD3 UR8, UPT, UPT, UR8, -0x3f4, URZ ;  /* 0xfffffc0c08087890 */ /* 0x000fe4000fffe0ff */
[----:B------:R-:W-:Y:S02]  /*0470*/  UIADD3 UR9, UPT, UPT, UR9, -0x3f4, URZ ;  /* 0xfffffc0c09097890 */ /* 0x000fe4000fffe0ff */
[----:B------:R-:W-:Y:S01]  /*0480*/  USHF.L.U32 UR54, UR4, UR8, URZ ;  /* 0x0000000804367299 */ /* 0x000fe200080006ff */
[----:B-----5:R-:W0:Y:S01]  /*0490*/  FRND.F64.TRUNC R24, R24 ;  /* 0x0000001800187313 */ /* 0x020e22000030d800 */
[----:B------:R-:W-:-:S02]  /*04a0*/  USHF.L.U64.HI UR49, UR4, UR8, UR5 ;  /* 0x0000000804317299 */ /* 0x000fc40008010205 */
[----:B------:R-:W-:Y:S02]  /*04b0*/  UISETP.NE.U32.AND UP0, UPT, UR54, URZ, UPT ;  /* 0x000000ff3600728c */ /* 0x000fe4000bf05070 */
[----:B------:R-:W-:Y:S02]  /*04c0*/  USHF.L.U32 UR56, UR6, UR9, URZ ;  /* 0x0000000906387299 */ /* 0x000fe400080006ff */
[----:B------:R-:W-:Y:S01]  /*04d0*/  UISETP.NE.AND.EX UP0, UPT, UR49, -0x80000000, UPT, UP0 ;  /* 0x800000003100788c */ /* 0x000fe2000bf05300 */
[----:B---3--:R-:W-:Y:S01]  /*04e0*/  IMAD.WIDE.U32 R22, R2, 0x30, R22 ;  /* 0x0000003002167825 */ /* 0x008fe200078e0016 */
[----:B------:R-:W-:Y:S02]  /*04f0*/  USHF.L.U64.HI UR50, UR6, UR9, UR7 ;  /* 0x0000000906327299 */ /* 0x000fe40008010207 */
[----:B------:R-:W-:Y:S02]  /*0500*/  UISETP.GE.AND UP1, UPT, UR5, URZ, UPT ;  /* 0x000000ff0500728c */ /* 0x000fe4000bf26270 */
[----:B------:R-:W-:Y:S01]  /*0510*/  PLOP3.LUT P0, PT, PT, PT, UP0, 0x80, 0x8 ;  /* 0x000000000008781c */ /* 0x000fe20003f0f008 */
[----:B------:R-:W-:-:S02]  /*0520*/  UISETP.NE.U32.AND UP0, UPT, UR56, URZ, UPT ;  /* 0x000000ff3800728c */ /* 0x000fc4000bf05070 */
[----:B------:R-:W-:Y:S02]  /*0530*/  UISETP.GE.AND UP2, UPT, UR7, URZ, UPT ;  /* 0x000000ff0700728c */ /* 0x000fe4000bf46270 */
[----:B------:R-:W-:Y:S01]  /*0540*/  UISETP.NE.AND.EX UP0, UPT, UR50, -0x80000000, UPT, UP0 ;  /* 0x800000003200788c */ /* 0x000fe2000bf05300 */
[----:B------:R-:W3:Y:S01]  /*0550*/  LDCU UR53, c[0x3][0x54] ;  /* 0x00c00a80ff3577ac */ /* 0x000ee20008000800 */
[----:B------:R-:W0:Y:S06]  /*0560*/  LDCU UR55, c[0x3][0x54] ;  /* 0x00c00a80ff3777ac */ /* 0x000e2c0008000800 */
[----:B------:R-:W-:Y:S01]  /*0570*/  DSETP.NEU.AND P1, PT, |R4|, 0.5, !P0 ;  /* 0x3fe000000400742a */ /* 0x000fe2000472d200 */
[----:B------:R-:W-:Y:S01]  /*0580*/  PLOP3.LUT P0, PT, PT, PT, UP0, 0x80, 0x8 ;  /* 0x000000000008781c */ /* 0x000fe20003f0f008 */
[----:B------:R-:W0:Y:S03]  /*0590*/  LDCU.64 UR38, c[0x3][0x58] ;  /* 0x00c00b00ff2677ac */ /* 0x000e260008000a00 */
[----:B------:R-:W-:Y:S01]  /*05a0*/  P2R R31, PR, RZ, 0x1 ;  /* 0x00000001ff1f7803 */ /* 0x000fe20000000000 */
[----:B------:R-:W0:Y:S01]  /*05b0*/  LDCU.64 UR36, c[0x3][0x58] ;  /* 0x00c00b00ff2477ac */ /* 0x000e220008000a00 */
[----:B------:R-:W-:Y:S01]  /*05c0*/  P2R R30, PR, RZ, 0x2 ;  /* 0x00000002ff1e7803 */ /* 0x000fe20000000000 */
[----:B------:R-:W0:Y:S06]  /*05d0*/  LDCU UR57, c[0x0][0x3b0] ;  /* 0x00007600ff3977ac */ /* 0x000e2c0008000800 */
[----:B------:R-:W-:Y:S01]  /*05e0*/  VOTEU.ANY UP0, P1 ;  /* 0x0000000000ff7886 */ /* 0x000fe20000800100 */
[----:B------:R-:W-:-:S02]  /*05f0*/  USEL UR58, URZ, 0x7ff00000, !UP1 ;  /* 0x7ff00000ff3a7887 */ /* 0x000fc4000c800000 */
[----:B------:R-:W-:Y:S02]  /*0600*/  USEL UR59, URZ, 0x7ff00000, !UP2 ;  /* 0x7ff00000ff3b7887 */ /* 0x000fe4000d000000 */
[----:B-1234-:R-:W-:-:S12]  /*0610*/  UP2UR UR60, UPR, URZ, 0x1 ;  /* 0x00000001ff3c7883 */ /* 0x01efd80008000000 */
.L_x_91:
[----:B------:R-:W1:Y:S01]  /*0620*/  LDCU UR5, c[0x0][0x3b0] ;  /* 0x00007600ff0577ac */ /* 0x000e620008000800 */
[----:B------:R-:W-:Y:S01]  /*0630*/  BSSY.RECONVERGENT B0, `(.L_x_48) ;  /* 0x00000bf000007945 */ /* 0x000fe20003800200 */
[----:B------:R-:W-:Y:S01]  /*0640*/  IMAD.MOV.U32 R19, RZ, RZ, R3 ;  /* 0x000000ffff137224 */ /* 0x000fe200078e0003 */
[----:B0-----:R-:W-:Y:S01]  /*0650*/  CS2R R6, SRZ ;  /* 0x0000000000067805 */ /* 0x001fe2000001ff00 */
[----:B-1----:R-:W-:Y:S02]  /*0660*/  UIADD3 UR4, UPT, UPT, -UR5, URZ, URZ ;  /* 0x000000ff05047290 */ /* 0x002fe4000fffe1ff */
[----:B------:R-:W-:Y:S02]  /*0670*/  IMAD R18, R3, UR5, RZ ;  /* 0x0000000503127c24 */ /* 0x000fe4000f8e02ff */
[----:B------:R-:W-:Y:S02]  /*0680*/  IMAD.MOV.U32 R3, RZ, RZ, R16 ;  /* 0x000000ffff037224 */ /* 0x000fe400078e0010 */
[----:B------:R-:W-:-:S02]  /*0690*/  IMAD.MOV.U32 R5, RZ, RZ, R18 ;  /* 0x000000ffff057224 */ /* 0x000fc400078e0012 */
[----:B------:R-:W-:-:S07]  /*06a0*/  IMAD.U32 R4, RZ, RZ, UR4 ;  /* 0x00000004ff047e24 */ /* 0x000fce000f8e00ff */
.L_x_66:
[----:B------:R-:W0:Y:S02]  /*06b0*/  LDC.64 R8, c[0x0][0x3a8] ;  /* 0x0000ea00ff087b82 */ /* 0x000e240000000a00 */
[----:B0-----:R-:W-:-:S06]  /*06c0*/  IMAD.WIDE.U32 R8, R3, 0x4, R8 ;  /* 0x0000000403087825 */ /* 0x001fcc00078e0008 */
[----:B------:R-:W2:Y:S01]  /*06d0*/  LDG.E R8, desc[UR44][R8.64] ;  /* 0x0000002c08087981 */ /* 0x000ea2000c1e1900 */
[----:B------:R-:W-:Y:S01]  /*06e0*/  VIADD R4, R4, 0x1 ;  /* 0x0000000104047836 */ /* 0x000fe20000000000 */
[----:B------:R-:W-:Y:S04]  /*06f0*/  BSSY.RECONVERGENT B1, `(.L_x_49) ;  /* 0x00000af000017945 */ /* 0x000fe80003800200 */
[----:B------:R-:W-:Y:S02]  /*0700*/  ISETP.NE.AND P2, PT, R4, RZ, PT ;  /* 0x000000ff0400720c */ /* 0x000fe40003f45270 */
[----:B--2---:R-:W-:-:S13]  /*0710*/  ISETP.NE.AND P0, PT, R8, UR48, PT ;  /* 0x0000003008007c0c */ /* 0x004fda000bf05270 */
[----:B------:R-:W-:Y:S05]  /*0720*/  @!P0 BRA `(.L_x_50) ;  /* 0x0000000800ac8947 */ /* 0x000fea0003800000 */
[----:B------:R-:W0:Y:S08]  /*0730*/  LDC.64 R12, c[0x0][0x388] ;  /* 0x0000e200ff0c7b82 */ /* 0x000e300000000a00 */
[----:B------:R-:W1:Y:S01]  /*0740*/  LDC.64 R8, c[0x0][0x380] ;  /* 0x0000e000ff087b82 */ /* 0x000e620000000a00 */
[----:B0-----:R-:W-:-:S06]  /*0750*/  IMAD.WIDE R12, R5, 0x8, R12 ;  /* 0x00000008050c7825 */ /* 0x001fcc00078e020c */
[----:B------:R-:W2:Y:S01]  /*0760*/  LDG.E.64 R12, desc[UR44][R12.64] ;  /* 0x0000002c0c0c7981 */ /* 0x000ea2000c1e1b00 */
[----:B-1----:R-:W-:-:S06]  /*0770*/  IMAD.WIDE R8, R5, 0x8, R8 ;  /* 0x0000000805087825 */ /* 0x002fcc00078e0208 */
[----:B------:R-:W5:Y:S01]  /*0780*/  LDG.E.64 R8, desc[UR44][R8.64] ;  /* 0x0000002c08087981 */ /* 0x000f62000c1e1b00 */
[----:B------:R-:W-:Y:S01]  /*0790*/  BSSY.RECONVERGENT B2, `(.L_x_51) ;  /* 0x0000010000027945 */ /* 0x000fe20003800200 */
[----:B--2---:R-:W0:Y:S01]  /*07a0*/  MUFU.RCP64H R11, R13 ;  /* 0x0000000d000b7308 */ /* 0x004e220000001800 */
[----:B------:R-:W-:-:S05]  /*07b0*/  VIADD R10, R13, 0x300402 ;  /* 0x003004020d0a7836 */ /* 0x000fca0000000000 */
[----:B------:R-:W-:Y:S01]  /*07c0*/  FSETP.GEU.AND P0, PT, |R10|, 5.8789094863358348022e-39, PT ;  /* 0x004004020a00780b */ /* 0x000fe20003f0e200 */
[----:B0-----:R-:W-:-:S08]  /*07d0*/  DFMA R14, -R12, R10, 1 ;  /* 0x3ff000000c0e742b */ /* 0x001fd0000000010a */
[----:B------:R-:W-:-:S08]  /*07e0*/  DFMA R14, R14, R14, R14 ;  /* 0x0000000e0e0e722b */ /* 0x000fd0000000000e */
[----:B------:R-:W-:-:S08]  /*07f0*/  DFMA R14, R10, R14, R10 ;  /* 0x0000000e0a0e722b */ /* 0x000fd0000000000a */
[----:B------:R-:W-:-:S08]  /*0800*/  DFMA R20, -R12, R14, 1 ;  /* 0x3ff000000c14742b */ /* 0x000fd0000000010e */
[----:B------:R-:W-:Y:S01]  /*0810*/  DFMA R10, R14, R20, R14 ;  /* 0x000000140e0a722b */ /* 0x000fe2000000000e */
[----:B------:R-:W-:Y:S10]  /*0820*/  @P0 BRA `(.L_x_52) ;  /* 0x0000000000180947 */ /* 0x000ff40003800000 */
[----:B------:R-:W-:-:S05]  /*0830*/  LOP3.LUT R0, R13, 0x7fffffff, RZ, 0xc0, !PT ;  /* 0x7fffffff0d007812 */ /* 0x000fca00078ec0ff */
[----:B------:R-:W-:Y:S01]  /*0840*/  VIADD R20, R0, 0xfff00000 ;  /* 0xfff0000000147836 */ /* 0x000fe20000000000 */
[----:B------:R-:W-:-:S07]  /*0850*/  MOV R0, 0x870 ;  /* 0x0000087000007802 */ /* 0x000fce0000000f00 */
[----:B-----5:R-:W-:Y:S05]  /*0860*/  CALL.REL.NOINC `($__internal_1_$__cuda_sm20_dblrcp_rn_slowpath_v3) ;  /* 0x0000001800e47944 */ /* 0x020fea0003c00000 */
[----:B------:R-:W-:Y:S02]  /*0870*/  IMAD.MOV.U32 R10, RZ, RZ, R48 ;  /* 0x000000ffff0a7224 */ /* 0x000fe400078e0030 */
[----:B------:R-:W-:-:S07]  /*0880*/  IMAD.MOV.U32 R11, RZ, RZ, R49 ;  /* 0x000000ffff0b7224 */ /* 0x000fce00078e0031 */
.L_x_52:
[----:B------:R-:W-:Y:S05]  /*0890*/  BSYNC.RECONVERGENT B2 ;  /* 0x0000000000027941 */ /* 0x000fea0003800200 */
.L_x_51:
[----:B-----5:R-:W-:Y:S01]  /*08a0*/  DSETP.NEU.AND P3, PT, R8, RZ, PT ;  /* 0x000000ff0800722a */ /* 0x020fe20003f6d000 */
[----:B------:R-:W-:Y:S01]  /*08b0*/  ISETP.NE.AND P0, PT, R30, RZ, PT ;  /* 0x000000ff1e00720c */ /* 0x000fe20003f05270 */
[----:B------:R-:W-:-:S12]  /*08c0*/  BSSY.RECONVERGENT B2, `(.L_x_53) ;  /* 0x0000020000027945 */ /* 0x000fd80003800200 */
[----:B------:R-:W0:Y:S01]  /*08d0*/  @!P3 LDC R0, c[0x3][0x54] ;  /* 0x00c01500ff00bb82 */ /* 0x000e220000000800 */
[----:B------:R-:W-:Y:S01]  /*08e0*/  VOTEU.ANY UP0, P0 ;  /* 0x0000000000ff7886 */ /* 0x000fe20000000100 */
[----:B------:R-:W-:Y:S01]  /*08f0*/  PLOP3.LUT P4, PT, PT, PT, UP0, 0x80, 0x8 ;  /* 0x000000000008781c */ /* 0x000fe20003f8f008 */
[----:B------:R-:W-:Y:S01]  /*0900*/  @!P3 IMAD.MOV.U32 R12, RZ, RZ, RZ ;  /* 0x000000ffff0cb224 */ /* 0x000fe200078e00ff */
[----:B------:R-:W-:Y:S02]  /*0910*/  PLOP3.LUT P0, PT, PT, PT, UP0, 0x80, 0x8 ;  /* 0x000000000008781c */ /* 0x000fe40003f0f008 */
[----:B------:R-:W-:Y:S02]  /*0920*/  @!P3 SEL R13, R9, RZ, P4 ;  /* 0x000000ff090db207 */ /* 0x000fe40002000000 */
[----:B0-----:R-:W-:-:S13]  /*0930*/  ISETP.GE.OR P1, PT, R0, RZ, P3 ;  /* 0x000000ff0000720c */ /* 0x001fda0001f26670 */
[----:B------:R-:W-:Y:S01]  /*0940*/  @!P1 LOP3.LUT R13, R13, 0x7ff00000, RZ, 0xfc, !PT ;  /* 0x7ff000000d0d9812 */ /* 0x000fe200078efcff */
[----:B------:R-:W-:Y:S06]  /*0950*/  @!P3 BRA `(.L_x_54) ;  /* 0x000000000058b947 */ /* 0x000fec0003800000 */
[----:B------:R-:W0:Y:S01]  /*0960*/  LDCU.64 UR4, c[0x3][0x50] ;  /* 0x00c00a00ff0477ac */ /* 0x000e220008000a00 */
[----:B------:R-:W-:Y:S01]  /*0970*/  DADD R40, -RZ, |R8| ;  /* 0x00000000ff287229 */ /* 0x000fe20000000508 */
[----:B------:R-:W-:Y:S01]  /*0980*/  BSSY.RECONVERGENT B3, `(.L_x_55) ;  /* 0x0000005000037945 */ /* 0x000fe20003800200 */
[----:B------:R-:W-:Y:S01]  /*0990*/  MOV R0, 0x9d0 ;  /* 0x000009d000007802 */ /* 0x000fe20000000f00 */
[----:B0-----:R-:W-:Y:S02]  /*09a0*/  IMAD.U32 R44, RZ, RZ, UR4 ;  /* 0x00000004ff2c7e24 */ /* 0x001fe4000f8e00ff */
[----:B------:R-:W-:-:S07]  /*09b0*/  IMAD.U32 R45, RZ, RZ, UR5 ;  /* 0x00000005ff2d7e24 */ /* 0x000fce000f8e00ff */
[----:B------:R-:W-:Y:S05]  /*09c0*/  CALL.REL.NOINC `($_Z8move_antPdS_P17curandStateXORWOWS_PiS2_iiii$__internal_accurate_pow) ;  /* 0x0000002000a07944 */ /* 0x000fea0003c00000 */
[----:B------:R-:W-:Y:S05]  /*09d0*/  BSYNC.RECONVERGENT B3 ;  /* 0x0000000000037941 */ /* 0x000fea0003800200 */
.L_x_55:
[----:B------:R-:W-:Y:S01]  /*09e0*/  UISETP.NE.U32.AND UP0, UPT, UR54, URZ, UPT ;  /* 0x000000ff3600728c */ /* 0x000fe2000bf05070 */
[----:B------:R-:W-:Y:S01]  /*09f0*/  DADD R12, -RZ, -R20 ;  /* 0x00000000ff0c7229 */ /* 0x000fe20000000914 */
[----:B------:R-:W-:Y:S02]  /*0a00*/  ISETP.GE.AND P1, PT, R9, RZ, PT ;  /* 0x000000ff0900720c */ /* 0x000fe40003f26270 */
[----:B------:R-:W-:-:S06]  /*0a10*/  UISETP.NE.AND.EX UP0, UPT, UR49, -0x80000000, UPT, UP0 ;  /* 0x800000003100788c */ /* 0x000fcc000bf05300 */
[----:B------:R-:W-:Y:S02]  /*0a20*/  PLOP3.LUT P3, PT, PT, PT, UP0, 0x80, 0x8 ;  /* 0x000000000008781c */ /* 0x000fe40003f6f008 */
[----:B------:R-:W-:Y:S02]  /*0a30*/  PLOP3.LUT P0, PT, PT, PT, UP0, 0x80, 0x8 ;  /* 0x000000000008781c */ /* 0x000fe40003f0f008 */
[-C--:B------:R-:W-:Y:S02]  /*0a40*/  FSEL R15, R12, R20.reuse, !P3 ;  /* 0x000000140c0f7208 */ /* 0x080fe40005800000 */
[-C--:B------:R-:W-:Y:S01]  /*0a50*/  FSEL R0, R13, R21.reuse, !P3 ;  /* 0x000000150d007208 */ /* 0x080fe20005800000 */
[----:B------:R-:W-:Y:S01]  /*0a60*/  DSETP.NEU.AND P3, PT, R26, UR42, PT ;  /* 0x0000002a1a007e2a */ /* 0x000fe2000bf6d000 */
[----:B------:R-:W-:Y:S02]  /*0a70*/  FSEL R12, R15, R20, !P1 ;  /* 0x000000140f0c7208 */ /* 0x000fe40004800000 */
[----:B------:R-:W-:-:S02]  /*0a80*/  FSEL R13, R0, R21, !P1 ;  /* 0x00000015000d7208 */ /* 0x000fc40004800000 */
[----:B------:R-:W-:Y:S02]  /*0a90*/  PLOP3.LUT P0, PT, P0, PT, PT, 0x8, 0x80 ;  /* 0x000000000080781c */ /* 0x000fe4000070e170 */
[----:B------:R-:W-:Y:S02]  /*0aa0*/  @!P1 FSEL R12, R12, RZ, !P3 ;  /* 0x000000ff0c0c9208 */ /* 0x000fe40005800000 */
[----:B------:R-:W-:-:S09]  /*0ab0*/  @!P1 FSEL R13, R13, -QNAN , !P3 ;  /* 0xfff800000d0d9808 */ /* 0x000fd20005800000 */
.L_x_54:
[----:B------:R-:W-:Y:S05]  /*0ac0*/  BSYNC.RECONVERGENT B2 ;  /* 0x0000000000027941 */ /* 0x000fea0003800200 */
.L_x_53:
[----:B------:R-:W0:Y:S01]  /*0ad0*/  LDC.64 R20, c[0x3][0x50] ;  /* 0x00c01400ff147b82 */ /* 0x000e220000000a00 */
[----:B------:R-:W-:Y:S01]  /*0ae0*/  BSSY.RECONVERGENT B2, `(.L_x_56) ;  /* 0x000001e000027945 */ /* 0x000fe20003800200 */
[----:B0-----:R-:W-:-:S10]  /*0af0*/  DADD R14, R8, R20 ;  /* 0x00000000080e7229 */ /* 0x001fd40000000014 */
[----:B------:R-:W-:-:S04]  /*0b00*/  LOP3.LUT R14, R15, 0x7ff00000, RZ, 0xc0, !PT ;  /* 0x7ff000000f0e7812 */ /* 0x000fc800078ec0ff */
[----:B------:R-:W-:-:S13]  /*0b10*/  ISETP.NE.AND P1, PT, R14, 0x7ff00000, PT ;  /* 0x7ff000000e00780c */ /* 0x000fda0003f25270 */
[----:B------:R-:W-:Y:S05]  /*0b20*/  @P1 BRA `(.L_x_57) ;  /* 0x0000000000641947 */ /* 0x000fea0003800000 */
[----:B------:R-:W-:-:S06]  /*0b30*/  DSETP.NAN.AND P1, PT, R20, R20, PT ;  /* 0x000000141400722a */ /* 0x000fcc0003f28000 */
[----:B------:R-:W-:-:S14]  /*0b40*/  DSETP.NUM.AND P1, PT, R8, R8, !P1 ;  /* 0x000000080800722a */ /* 0x000fdc0004f27000 */
[----:B------:R-:W-:Y:S01]  /*0b50*/  @!P1 DADD R12, R8, R20 ;  /* 0x00000000080c9229 */ /* 0x000fe20000000014 */
[----:B------:R-:W-:Y:S10]  /*0b60*/  @!P1 BRA `(.L_x_57) ;  /* 0x0000000000549947 */ /* 0x000ff40003800000 */
[----:B------:R-:W-:-:S14]  /*0b70*/  DSETP.NEU.AND P1, PT, |R20|, +INF , PT ;  /* 0x7ff000001400742a */ /* 0x000fdc0003f2d200 */
[----:B------:R-:W-:Y:S05]  /*0b80*/  @P1 BRA `(.L_x_58) ;  /* 0x0000000000201947 */ /* 0x000fea0003800000 */
[----:B------:R-:W-:Y:S01]  /*0b90*/  ISETP.LE.AND P1, PT, RZ, UR53, PT ;  /* 0x00000035ff007c0c */ /* 0x000fe2000bf23270 */
[----:B------:R-:W-:-:S06]  /*0ba0*/  DSETP.GT.AND P0, PT, |R8|, 1, PT ;  /* 0x3ff000000800742a */ /* 0x000fcc0003f04200 */
[----:B------:R-:W-:Y:S01]  /*0bb0*/  SEL R12, RZ, 0x7ff00000, !P0 ;  /* 0x7ff00000ff0c7807 */ /* 0x000fe20004000000 */
[----:B------:R-:W-:-:S05]  /*0bc0*/  DSETP.NEU.AND P0, PT, R8, -1, PT ;  /* 0xbff000000800742a */ /* 0x000fca0003f0d000 */
[----:B------:R-:W-:-:S04]  /*0bd0*/  @!P1 LOP3.LUT R12, R12, 0x7ff00000, RZ, 0x3c, !PT ;  /* 0x7ff000000c0c9812 */ /* 0x000fc800078e3cff */
[----:B------:R-:W-:Y:S01]  /*0be0*/  SEL R13, R12, 0x3ff00000, P0 ;  /* 0x3ff000000c0d7807 */ /* 0x000fe20000000000 */
[----:B------:R-:W-:Y:S01]  /*0bf0*/  IMAD.MOV.U32 R12, RZ, RZ, RZ ;  /* 0x000000ffff0c7224 */ /* 0x000fe200078e00ff */
[----:B------:R-:W-:Y:S06]  /*0c00*/  BRA `(.L_x_57) ;  /* 0x00000000002c7947 */ /* 0x000fec0003800000 */
.L_x_58:
[----:B------:R-:W-:-:S14]  /*0c10*/  DSETP.NEU.AND P1, PT, |R8|, +INF , PT ;  /* 0x7ff000000800742a */ /* 0x000fdc0003f2d200 */
[----:B------:R-:W-:Y:S05]  /*0c20*/  @P1 BRA `(.L_x_57) ;  /* 0x0000000000241947 */ /* 0x000fea0003800000 */
[----:B------:R-:W-:Y:S01]  /*0c30*/  ULOP3.LUT UR5, UR53, 0x7fffffff, URZ, 0xc0, !UPT ;  /* 0x7fffffff35057892 */ /* 0x000fe2000f8ec0ff */
[----:B------:R-:W-:Y:S01]  /*0c40*/  ISETP.GE.AND P1, PT, R9, RZ, PT ;  /* 0x000000ff0900720c */ /* 0x000fe20003f26270 */
[----:B------:R-:W-:Y:S02]  /*0c50*/  UIADD3 UR4, UPT, UPT, UR58, -0x80000000, URZ ;  /* 0x800000003a047890 */ /* 0x000fe4000fffe0ff */
[----:B------:R-:W-:-:S04]  /*0c60*/  UISETP.NE.AND UP0, UPT, UR5, 0x3fe00000, UPT ;  /* 0x3fe000000500788c */ /* 0x000fc8000bf05270 */
[----:B------:R-:W-:-:S06]  /*0c70*/  USEL UR4, UR4, UR58, UP0 ;  /* 0x0000003a04047287 */ /* 0x000fcc0008000000 */
[----:B------:R-:W-:-:S05]  /*0c80*/  IMAD.U32 R12, RZ, RZ, UR4 ;  /* 0x00000004ff0c7e24 */ /* 0x000fca000f8e00ff */
[----:B------:R-:W-:-:S04]  /*0c90*/  SEL R12, R12, UR58, P0 ;  /* 0x0000003a0c0c7c07 */ /* 0x000fc80008000000 */
[----:B------:R-:W-:Y:S01]  /*0ca0*/  SEL R13, R12, UR58, !P1 ;  /* 0x0000003a0c0d7c07 */ /* 0x000fe2000c800000 */
[----:B------:R-:W-:-:S07]  /*0cb0*/  IMAD.MOV.U32 R12, RZ, RZ, RZ ;  /* 0x000000ffff0c7224 */ /* 0x000fce00078e00ff */
.L_x_57:
[----:B------:R-:W-:Y:S05]  /*0cc0*/  BSYNC.RECONVERGENT B2 ;  /* 0x0000000000027941 */ /* 0x000fea0003800200 */
.L_x_56:
[----:B------:R-:W-:Y:S01]  /*0cd0*/  DSETP.NEU.AND P0, PT, R10, RZ, PT ;  /* 0x000000ff0a00722a */ /* 0x000fe20003f0d000 */
[----:B------:R-:W-:-:S13]  /*0ce0*/  BSSY.RECONVERGENT B2, `(.L_x_59) ;  /* 0x0000023000027945 */ /* 0x000fda0003800200 */
[----:B------:R-:W-:Y:S05]  /*0cf0*/  @P0 BRA `(.L_x_60) ;  /* 0x0000000000240947 */ /* 0x000fea0003800000 */
[----:B------:R-:W-:Y:S01]  /*0d00*/  ISETP.NE.AND P1, PT, R31, RZ, PT ;  /* 0x000000ff1f00720c */ /* 0x000fe20003f25270 */
[----:B------:R-:W-:Y:S01]  /*0d10*/  IMAD.U32 R14, RZ, RZ, UR38 ;  /* 0x00000026ff0e7e24 */ /* 0x000fe2000f8e00ff */
[----:B------:R-:W-:Y:S01]  /*0d20*/  ISETP.LE.AND P0, PT, RZ, UR51, PT ;  /* 0x00000033ff007c0c */ /* 0x000fe2000bf03270 */
[----:B------:R-:W-:Y:S02]  /*0d30*/  IMAD.U32 R15, RZ, RZ, UR39 ;  /* 0x00000027ff0f7e24 */ /* 0x000fe4000f8e00ff */
[----:B------:R-:W-:-:S08]  /*0d40*/  IMAD.MOV.U32 R20, RZ, RZ, RZ ;  /* 0x000000ffff147224 */ /* 0x000fd000078e00ff */
[----:B------:R-:W-:-:S06]  /*0d50*/  DSETP.NEU.AND P1, PT, |R14|, 0.5, !P1 ;  /* 0x3fe000000e00742a */ /* 0x000fcc0004f2d200 */
[----:B------:R-:W-:-:S04]  /*0d60*/  SEL R21, R11, RZ, P1 ;  /* 0x000000ff0b157207 */ /* 0x000fc80000800000 */
[----:B------:R-:W-:Y:S01]  /*0d70*/  @!P0 LOP3.LUT R21, R21, 0x7ff00000, RZ, 0xfc, !PT ;  /* 0x7ff0000015158812 */ /* 0x000fe200078efcff */
[----:B------:R-:W-:Y:S06]  /*0d80*/  BRA `(.L_x_61) ;  /* 0x0000000000607947 */ /* 0x000fec0003800000 */
.L_x_60:
        /* <DEDUP_REMOVED lines=8> */
.L_x_62:
[----:B------:R-:W-:Y:S01]  /*0e10*/  UISETP.NE.U32.AND UP0, UPT, UR56, URZ, UPT ;  /* 0x000000ff3800728c */ /* 0x000fe2000bf05070 */
[----:B------:R-:W-:Y:S01]  /*0e20*/  DADD R32, -RZ, -R20 ;  /* 0x00000000ff207229 */ /* 0x000fe20000000914 */
[----:B------:R-:W-:Y:S01]  /*0e30*/  ISETP.GE.AND P3, PT, R11, RZ, PT ;  /* 0x000000ff0b00720c */ /* 0x000fe20003f66270 */
[----:B------:R-:W-:Y:S01]  /*0e40*/  IMAD.U32 R14, RZ, RZ, UR38 ;  /* 0x00000026ff0e7e24 */ /* 0x000fe2000f8e00ff */
[----:B------:R-:W-:Y:S01]  /*0e50*/  UISETP.NE.AND.EX UP0, UPT, UR50, -0x80000000, UPT, UP0 ;  /* 0x800000003200788c */ /* 0x000fe2000bf05300 */
[----:B------:R-:W-:-:S05]  /*0e60*/  IMAD.U32 R15, RZ, RZ, UR39 ;  /* 0x00000027ff0f7e24 */ /* 0x000fca000f8e00ff */
[----:B------:R-:W-:Y:S01]  /*0e70*/  PLOP3.LUT P1, PT, PT, PT, UP0, 0x80, 0x8 ;  /* 0x000000000008781c */ /* 0x000fe20003f2f008 */
[----:B------:R-:W-:-:S03]  /*0e80*/  DSETP.NEU.AND P0, PT, R24, R14, PT ;  /* 0x0000000e1800722a */ /* 0x000fc60003f0d000 */
[-C--:B------:R-:W-:Y:S02]  /*0e90*/  FSEL R35, R32, R20.reuse, !P1 ;  /* 0x0000001420237208 */ /* 0x080fe40004800000 */
[-C--:B------:R-:W-:Y:S02]  /*0ea0*/  FSEL R32, R33, R21.reuse, !P1 ;  /* 0x0000001521207208 */ /* 0x080fe40004800000 */
[----:B------:R-:W-:Y:S02]  /*0eb0*/  FSEL R20, R35, R20, !P3 ;  /* 0x0000001423147208 */ /* 0x000fe40005800000 */
[----:B------:R-:W-:Y:S02]  /*0ec0*/  FSEL R21, R32, R21, !P3 ;  /* 0x0000001520157208 */ /* 0x000fe40005800000 */
[----:B------:R-:W-:Y:S02]  /*0ed0*/  P2R R31, PR, RZ, 0x2 ;  /* 0x00000002ff1f7803 */ /* 0x000fe40000000000 */
[----:B------:R-:W-:-:S02]  /*0ee0*/  PLOP3.LUT P1, PT, P1, PT, PT, 0x8, 0x80 ;  /* 0x000000000080781c */ /* 0x000fc40000f2e170 */
[----:B------:R-:W-:Y:S02]  /*0ef0*/  @!P3 FSEL R20, R20, RZ, !P0 ;  /* 0x000000ff1414b208 */ /* 0x000fe40004000000 */
[----:B------:R-:W-:-:S09]  /*0f00*/  @!P3 FSEL R21, R21, -QNAN , !P0 ;  /* 0xfff800001515b808 */ /* 0x000fd20004000000 */
.L_x_61:
[----:B------:R-:W-:Y:S05]  /*0f10*/  BSYNC.RECONVERGENT B2 ;  /* 0x0000000000027941 */ /* 0x000fea0003800200 */
.L_x_59:
[----:B------:R-:W-:Y:S01]  /*0f20*/  DADD R32, R10, R14 ;  /* 0x000000000a207229 */ /* 0x000fe2000000000e */
[----:B------:R-:W-:Y:S09]  /*0f30*/  BSSY.RECONVERGENT B2, `(.L_x_63) ;  /* 0x000001d000027945 */ /* 0x000ff20003800200 */
        /* <DEDUP_REMOVED lines=17> */
.L_x_65:
        /* <DEDUP_REMOVED lines=11> */
.L_x_64:
[----:B------:R-:W-:Y:S05]  /*1100*/  BSYNC.RECONVERGENT B2 ;  /* 0x0000000000027941 */ /* 0x000fea0003800200 */
.L_x_63:
[----:B------:R-:W-:Y:S02]  /*1110*/  DSETP.NEU.AND P0, PT, R14, RZ, PT ;  /* 0x000000ff0e00722a */ /* 0x000fe40003f0d000 */
[----:B------:R-:W-:Y:S02]  /*1120*/  DSETP.NEU.AND P4, PT, RZ, UR42, PT ;  /* 0x0000002aff007e2a */ /* 0x000fe4000bf8d000 */
[----:B------:R-:W-:Y:S02]  /*1130*/  DSETP.NEU.AND P1, PT, R10, 1, PT ;  /* 0x3ff000000a00742a */ /* 0x000fe40003f2d000 */
[----:B------:R-:W-:Y:S01]  /*1140*/  DSETP.NEU.AND P3, PT, R8, 1, PT ;  /* 0x3ff000000800742a */ /* 0x000fe20003f6d000 */
[----:B------:R-:W-:Y:S02]  /*1150*/  FSEL R10, R20, RZ, P0 ;  /* 0x000000ff140a7208 */ /* 0x000fe40000000000 */
[----:B------:R-:W-:Y:S02]  /*1160*/  FSEL R8, R12, RZ, P4 ;  /* 0x000000ff0c087208 */ /* 0x000fe40002000000 */
[----:B------:R-:W-:-:S02]  /*1170*/  FSEL R20, R21, 1.875, P0 ;  /* 0x3ff0000015147808 */ /* 0x000fc40000000000 */
[----:B------:R-:W-:Y:S02]  /*1180*/  FSEL R12, R13, 1.875, P4 ;  /* 0x3ff000000d0c7808 */ /* 0x000fe40002000000 */
[----:B------:R-:W-:Y:S02]  /*1190*/  FSEL R10, R10, RZ, P1 ;  /* 0x000000ff0a0a7208 */ /* 0x000fe40000800000 */
[----:B------:R-:W-:Y:S02]  /*11a0*/  FSEL R11, R20, 1.875, P1 ;  /* 0x3ff00000140b7808 */ /* 0x000fe40000800000 */
[----:B------:R-:W-:Y:S02]  /*11b0*/  FSEL R8, R8, RZ, P3 ;  /* 0x000000ff08087208 */ /* 0x000fe40001800000 */
[----:B------:R-:W-:-:S06]  /*11c0*/  FSEL R9, R12, 1.875, P3 ;  /* 0x3ff000000c097808 */ /* 0x000fcc0001800000 */
[----:B------:R-:W-:-:S11]  /*11d0*/  DFMA R6, R8, R10, R6 ;  /* 0x0000000a0806722b */ /* 0x000fd60000000006 */
.L_x_50:
[----:B------:R-:W-:Y:S05]  /*11e0*/  BSYNC.RECONVERGENT B1 ;  /* 0x0000000000017941 */ /* 0x000fea0003800200 */
.L_x_49:
[----:B------:R-:W-:Y:S02]  /*11f0*/  VIADD R5, R5, 0x1 ;  /* 0x0000000105057836 */ /* 0x000fe40000000000 */
[----:B------:R-:W-:Y:S01]  /*1200*/  VIADD R3, R3, 0x1 ;  /* 0x0000000103037836 */ /* 0x000fe20000000000 */
[----:B------:R-:W-:Y:S06]  /*1210*/  @P2 BRA `(.L_x_66) ;  /* 0xfffffff400242947 */ /* 0x000fec000383ffff */
[----:B------:R-:W-:Y:S05]  /*1220*/  BSYNC.RECONVERGENT B0 ;  /* 0x0000000000007941 */ /* 0x000fea0003800200 */
.L_x_48:
[----:B------:R-:W2:Y:S04]  /*1230*/  LDG.E.64 R4, desc[UR44][R22.64] ;  /* 0x0000002c16047981 */ /* 0x000ea8000c1e1b00 */
[----:B------:R-:W3:Y:S04]  /*1240*/  LDG.E.64 R10, desc[UR44][R22.64+0x10] ;  /* 0x0000102c160a7981 */ /* 0x000ee8000c1e1b00 */
[----:B------:R-:W4:Y:S01]  /*1250*/  LDG.E.64 R8, desc[UR44][R22.64+0x8] ;  /* 0x0000082c16087981 */ /* 0x000f22000c1e1b00 */
[----:B------:R-:W-:Y:S04]  /*1260*/  BSSY.RECONVERGENT B7, `(.L_x_67) ;  /* 0x00000f4000077945 */ /* 0x000fe80003800200 */
[----:B------:R-:W-:Y:S01]  /*1270*/  BSSY.RELIABLE B1, `(.L_x_68) ;  /* 0x00000e5000017945 */ /* 0x000fe20003800100 */
[----:B--2---:R-:W-:Y:S01]  /*1280*/  SHF.R.U32.HI R0, RZ, 0x2, R5 ;  /* 0x00000002ff007819 */ /* 0x004fe20000011605 */
[----:B------:R-:W-:-:S03]  /*1290*/  VIADD R4, R4, 0x587c5 ;  /* 0x000587c504047836 */ /* 0x000fc60000000000 */
[----:B------:R-:W-:Y:S01]  /*12a0*/  LOP3.LUT R0, R0, R5, RZ, 0x3c, !PT ;  /* 0x0000000500007212 */ /* 0x000fe200078e3cff */
[----:B---3--:R-:W-:Y:S02]  /*12b0*/  IMAD.SHL.U32 R3, R11, 0x10, RZ ;  /* 0x000000100b037824 */ /* 0x008fe400078e00ff */
[----:B------:R-:W-:Y:S02]  /*12c0*/  IMAD.MOV.U32 R14, RZ, RZ, R11 ;  /* 0x000000ffff0e7224 */ /* 0x000fe400078e000b */
[C---:B------:R-:W-:Y:S02]  /*12d0*/  IMAD.SHL.U32 R5, R0.reuse, 0x2, RZ ;  /* 0x0000000200057824 */ /* 0x040fe400078e00ff */
[----:B------:R-:W-:Y:S02]  /*12e0*/  IMAD.MOV.U32 R13, RZ, RZ, R10 ;  /* 0x000000ffff0d7224 */ /* 0x000fe400078e000a */
[----:B----4-:R-:W-:Y:S01]  /*12f0*/  IMAD.MOV.U32 R12, RZ, RZ, R9 ;  /* 0x000000ffff0c7224 */ /* 0x010fe200078e0009 */
[----:B------:R-:W-:Y:S01]  /*1300*/  LOP3.LUT R0, R0, R5, R3, 0x96, !PT ;  /* 0x0000000500007212 */ /* 0x000fe200078e9603 */
[----:B------:R-:W-:Y:S01]  /*1310*/  IMAD.MOV.U32 R5, RZ, RZ, R8 ;  /* 0x000000ffff057224 */ /* 0x000fe200078e0008 */
[----:B------:R-:W-:Y:S01]  /*1320*/  CS2R R8, SRZ ;  /* 0x0000000000087805 */ /* 0x000fe2000001ff00 */
[----:B------:R-:W-:Y:S01]  /*1330*/  IMAD.MOV.U32 R3, RZ, RZ, 0x2f800000 ;  /* 0x2f800000ff037424 */ /* 0x000fe200078e00ff */
[----:B------:R-:W-:Y:S01]  /*1340*/  LOP3.LUT R15, R0, R11, RZ, 0x3c, !PT ;  /* 0x0000000b000f7212 */ /* 0x000fe200078e3cff */
[----:B------:R0:W-:Y:S04]  /*1350*/  STG.E.64 desc[UR44][R22.64+0x8], R12 ;  /* 0x0000080c16007986 */ /* 0x0001e8000c101b2c */
[----:B------:R-:W-:Y:S01]  /*1360*/  IMAD.IADD R0, R15, 0x1, R4 ;  /* 0x000000010f007824 */ /* 0x000fe200078e0204 */
[----:B------:R0:W-:Y:S04]  /*1370*/  STG.E.64 desc[UR44][R22.64+0x10], R14 ;  /* 0x0000100e16007986 */ /* 0x0001e8000c101b2c */
[----:B------:R-:W-:Y:S01]  /*1380*/  I2FP.F32.U32 R0, R0 ;  /* 0x0000000000007245 */ /* 0x000fe20000201000 */
[----:B------:R0:W-:Y:S04]  /*1390*/  STG.E.64 desc[UR44][R22.64], R4 ;  /* 0x0000000416007986 */ /* 0x0001e8000c101b2c */
[----:B------:R-:W-:Y:S01]  /*13a0*/  FFMA R0, R0, R3, 1.1641532182693481445e-10 ;  /* 0x2f00000000007423 */ /* 0x000fe20000000003 */
[----:B------:R-:W-:-:S03]  /*13b0*/  IMAD.MOV.U32 R3, RZ, RZ, RZ ;  /* 0x000000ffff037224 */ /* 0x000fc600078e00ff */
[----:B------:R0:W1:Y:S04]  /*13c0*/  F2F.F64.F32 R10, R0 ;  /* 0x00000000000a7310 */ /* 0x0000680000201800 */
.L_x_89:
[----:B0-----:R-:W0:Y:S01]  /*13d0*/  LDC.64 R4, c[0x0][0x3a8] ;  /* 0x0000ea00ff047b82 */ /* 0x001e220000000a00 */
[----:B------:R-:W-:-:S04]  /*13e0*/  IMAD.IADD R13, R16, 0x1, R3 ;  /* 0x00000001100d7824 */ /* 0x000fc800078e0203 */
[----:B0-----:R-:W-:-:S06]  /*13f0*/  IMAD.WIDE.U32 R4, R13, 0x4, R4 ;  /* 0x000000040d047825 */ /* 0x001fcc00078e0004 */
[----:B------:R-:W2:Y:S01]  /*1400*/  LDG.E R4, desc[UR44][R4.64] ;  /* 0x0000002c04047981 */ /* 0x000ea2000c1e1900 */
[----:B------:R-:W-:Y:S01]  /*1410*/  BSSY.RELIABLE B0, `(.L_x_69) ;  /* 0x00000c7000007945 */ /* 0x000fe20003800100 */
[----:B--2---:R-:W-:-:S13]  /*1420*/  ISETP.NE.AND P0, PT, R4, UR48, PT ;  /* 0x0000003004007c0c */ /* 0x004fda000bf05270 */
[----:B------:R-:W-:Y:S05]  /*1430*/  @!P0 BRA `(.L_x_70) ;  /* 0x0000000c00108947 */ /* 0x000fea0003800000 */
[----:B------:R-:W0:Y:S01]  /*1440*/  LDC.64 R12, c[0x0][0x388] ;  /* 0x0000e200ff0c7b82 */ /* 0x000e220000000a00 */
[----:B------:R-:W-:-:S07]  /*1450*/  IMAD.IADD R15, R3, 0x1, R18 ;  /* 0x00000001030f7824 */ /* 0x000fce00078e0212 */
[----:B------:R-:W2:Y:S01]  /*1460*/  LDC.64 R4, c[0x0][0x380] ;  /* 0x0000e000ff047b82 */ /* 0x000ea20000000a00 */
[----:B0-----:R-:W-:-:S06]  /*1470*/  IMAD.WIDE R12, R15, 0x8, R12 ;  /* 0x000000080f0c7825 */ /* 0x001fcc00078e020c */
[----:B------:R-:W3:Y:S01]  /*1480*/  LDG.E.64 R12, desc[UR44][R12.64] ;  /* 0x0000002c0c0c7981 */ /* 0x000ee2000c1e1b00 */
[----:B--2---:R-:W-:-:S06]  /*1490*/  IMAD.WIDE R4, R15, 0x8, R4 ;  /* 0x000000080f047825 */ /* 0x004fcc00078e0204 */
[----:B------:R-:W5:Y:S01]  /*14a0*/  LDG.E.64 R4, desc[UR44][R4.64] ;  /* 0x0000002c04047981 */ /* 0x000f62000c1e1b00 */
[----:B------:R-:W-:Y:S01]  /*14b0*/  BSSY.RECONVERGENT B2, `(.L_x_71) ;  /* 0x000000e000027945 */ /* 0x000fe20003800200 */
[----:B---3--:R-:W0:Y:S01]  /*14c0*/  MUFU.RCP64H R15, R13 ;  /* 0x0000000d000f7308 */ /* 0x008e220000001800 */
        /* <DEDUP_REMOVED lines=11> */
[----:B-1---5:R-:W-:Y:S05]  /*1580*/  CALL.REL.NOINC `($__internal_1_$__cuda_sm20_dblrcp_rn_slowpath_v3) ;  /* 0x0000000c009c7944 */ /* 0x022fea0003c00000 */
.L_x_72:
[----:B------:R-:W-:Y:S05]  /*1590*/  BSYNC.RECONVERGENT B2 ;  /* 0x0000000000027941 */ /* 0x000fea0003800200 */
.L_x_71:
        /* <DEDUP_REMOVED lines=18> */
[----:B-1----:R-:W-:Y:S05]  /*16c0*/  CALL.REL.NOINC `($_Z8move_antPdS_P17curandStateXORWOWS_PiS2_iiii$__internal_accurate_pow) ;  /* 0x0000001400607944 */ /* 0x002fea0003c00000 */
[----:B------:R-:W-:Y:S05]  /*16d0*/  BSYNC.RECONVERGENT B3 ;  /* 0x0000000000037941 */ /* 0x000fea0003800200 */
.L_x_75:
        /* <DEDUP_REMOVED lines=14> */
.L_x_74:
[----:B------:R-:W-:Y:S05]  /*17c0*/  BSYNC.RECONVERGENT B2 ;  /* 0x0000000000027941 */ /* 0x000fea0003800200 */
.L_x_73:
        /* <DEDUP_REMOVED lines=20> */
.L_x_78:
        /* <DEDUP_REMOVED lines=11> */
.L_x_77:
[----:B------:R-:W-:Y:S05]  /*19c0*/  BSYNC.RECONVERGENT B2 ;  /* 0x0000000000027941 */ /* 0x000fea0003800200 */
.L_x_76:
        /* <DEDUP_REMOVED lines=12> */
.L_x_80:
        /* <DEDUP_REMOVED lines=8> */
.L_x_82:
        /* <DEDUP_REMOVED lines=16> */
.L_x_81:
[----:B------:R-:W-:Y:S05]  /*1c10*/  BSYNC.RECONVERGENT B2 ;  /* 0x0000000000027941 */ /* 0x000fea0003800200 */
.L_x_79:
        /* <DEDUP_REMOVED lines=19> */
.L_x_85:
        /* <DEDUP_REMOVED lines=11> */
.L_x_84:
[----:B------:R-:W-:Y:S05]  /*1e00*/  BSYNC.RECONVERGENT B2 ;  /* 0x0000000000027941 */ /* 0x000fea0003800200 */
.L_x_83:
[----:B------:R-:W0:Y:S01]  /*1e10*/  MUFU.RCP64H R33, R7 ;  /* 0x0000000700217308 */ /* 0x000e220000001800 */
[----:B------:R-:W-:Y:S01]  /*1e20*/  IMAD.MOV.U32 R32, RZ, RZ, 0x1 ;  /* 0x00000001ff207424 */ /* 0x000fe200078e00ff */
[----:B------:R-:W-:Y:S01]  /*1e30*/  DSETP.NEU.AND P2, PT, R14, RZ, PT ;  /* 0x000000ff0e00722a */ /* 0x000fe20003f4d000 */
[----:B------:R-:W-:Y:S01]  /*1e40*/  BSSY.RECONVERGENT B2, `(.L_x_86) ;  /* 0x000001d000027945 */ /* 0x000fe20003800200 */
[----:B------:R-:W-:Y:S02]  /*1e50*/  DSETP.NEU.AND P3, PT, RZ, UR40, PT ;  /* 0x00000028ff007e2a */ /* 0x000fe4000bf6d000 */
[----:B------:R-:W-:Y:S02]  /*1e60*/  DSETP.NEU.AND P0, PT, R48, 1, PT ;  /* 0x3ff000003000742a */ /* 0x000fe40003f0d000 */
[----:B------:R-:W-:Y:S01]  /*1e70*/  DSETP.NEU.AND P1, PT, R4, 1, PT ;  /* 0x3ff000000400742a */ /* 0x000fe20003f2d000 */
[----:B------:R-:W-:Y:S02]  /*1e80*/  FSEL R14, R20, RZ, P2 ;  /* 0x000000ff140e7208 */ /* 0x000fe40001000000 */
[----:B------:R-:W-:-:S02]  /*1e90*/  FSEL R20, R21, 1.875, P2 ;  /* 0x3ff0000015147808 */ /* 0x000fc40001000000 */
[----:B------:R-:W-:Y:S02]  /*1ea0*/  FSEL R12, R12, RZ, P3 ;  /* 0x000000ff0c0c7208 */ /* 0x000fe40001800000 */
[----:B------:R-:W-:Y:S01]  /*1eb0*/  FSEL R13, R13, 1.875, P3 ;  /* 0x3ff000000d0d7808 */ /* 0x000fe20001800000 */
[----:B0-----:R-:W-:Y:S01]  /*1ec0*/  DFMA R34, -R6, R32, 1 ;  /* 0x3ff000000622742b */ /* 0x001fe20000000120 */
[----:B------:R-:W-:Y:S02]  /*1ed0*/  FSEL R14, R14, RZ, P0 ;  /* 0x000000ff0e0e7208 */ /* 0x000fe40000000000 */
[----:B------:R-:W-:Y:S02]  /*1ee0*/  FSEL R15, R20, 1.875, P0 ;  /* 0x3ff00000140f7808 */ /* 0x000fe40000000000 */
[----:B------:R-:W-:Y:S02]  /*1ef0*/  FSEL R12, R12, RZ, P1 ;  /* 0x000000ff0c0c7208 */ /* 0x000fe40000800000 */
[----:B------:R-:W-:Y:S01]  /*1f00*/  FSEL R13, R13, 1.875, P1 ;  /* 0x3ff000000d0d7808 */ /* 0x000fe20000800000 */
[----:B------:R-:W-:-:S05]  /*1f10*/  DFMA R34, R34, R34, R34 ;  /* 0x000000222222722b */ /* 0x000fca0000000022 */
[----:B------:R-:W-:-:S03]  /*1f20*/  DMUL R12, R12, R14 ;  /* 0x0000000e0c0c7228 */ /* 0x000fc60000000000 */
[----:B------:R-:W-:-:S07]  /*1f30*/  DFMA R34, R32, R34, R32 ;  /* 0x000000222022722b */ /* 0x000fce0000000020 */
[----:B------:R-:W-:Y:S01]  /*1f40*/  FSETP.GEU.AND P1, PT, |R13|, 6.5827683646048100446e-37, PT ;  /* 0x036000000d00780b */ /* 0x000fe20003f2e200 */
[----:B------:R-:W-:-:S08]  /*1f50*/  DFMA R4, -R6, R34, 1 ;  /* 0x3ff000000604742b */ /* 0x000fd00000000122 */
[----:B------:R-:W-:-:S08]  /*1f60*/  DFMA R4, R34, R4, R34 ;  /* 0x000000042204722b */ /* 0x000fd00000000022 */
[----:B------:R-:W-:-:S08]  /*1f70*/  DMUL R14, R12, R4 ;  /* 0x000000040c0e7228 */ /* 0x000fd00000000000 */
[----:B------:R-:W-:-:S08]  /*1f80*/  DFMA R20, -R6, R14, R12 ;  /* 0x0000000e0614722b */ /* 0x000fd0000000010c */
[----:B------:R-:W-:-:S10]  /*1f90*/  DFMA R4, R4, R20, R14 ;  /* 0x000000140404722b */ /* 0x000fd4000000000e */
[----:B------:R-:W-:-:S05]  /*1fa0*/  FFMA R0, RZ, R7, R5 ;  /* 0x00000007ff007223 */ /* 0x000fca0000000005 */
[----:B------:R-:W-:-:S13]  /*1fb0*/  FSETP.GT.AND P0, PT, |R0|, 1.469367938527859385e-39, PT ;  /* 0x001000000000780b */ /* 0x000fda0003f04200 */
[----:B------:R-:W-:Y:S05]  /*1fc0*/  @P0 BRA P1, `(.L_x_87) ;  /* 0x0000000000100947 */ /* 0x000fea0000800000 */
[----:B------:R-:W-:-:S07]  /*1fd0*/  MOV R0, 0x1ff0 ;  /* 0x00001ff000007802 */ /* 0x000fce0000000f00 */
[----:B-1----:R-:W-:Y:S05]  /*1fe0*/  CALL.REL.NOINC `($__internal_2_$__cuda_sm20_div_rn_f64_full) ;  /* 0x0000000400ac7944 */ /* 0x002fea0003c00000 */
[----:B------:R-:W-:Y:S02]  /*1ff0*/  IMAD.MOV.U32 R4, RZ, RZ, R32 ;  /* 0x000000ffff047224 */ /* 0x000fe400078e0020 */
[----:B------:R-:W-:-:S07]  /*2000*/  IMAD.MOV.U32 R5, RZ, RZ, R33 ;  /* 0x000000ffff057224 */ /* 0x000fce00078e0021 */
.L_x_87:
[----:B------:R-:W-:Y:S05]  /*2010*/  BSYNC.RECONVERGENT B2 ;  /* 0x0000000000027941 */ /* 0x000fea0003800200 */
.L_x_86:
[----:B------:R-:W-:-:S08]  /*2020*/  DADD R8, R8, R4 ;  /* 0x0000000008087229 */ /* 0x000fd00000000004 */
[----:B-1----:R-:W-:-:S14]  /*2030*/  DSETP.GE.AND P0, PT, R8, R10, PT ;  /* 0x0000000a0800722a */ /* 0x002fdc0003f06000 */
[----:B------:R-:W-:Y:S05]  /*2040*/  @P0 BREAK.RELIABLE B0 ;  /* 0x0000000000000942 */ /* 0x000fea0003800100 */
[----:B------:R-:W-:Y:S05]  /*2050*/  @P0 BREAK.RELIABLE B1 ;  /* 0x0000000000010942 */ /* 0x000fea0003800100 */
[----:B------:R-:W-:Y:S05]  /*2060*/  @P0 BRA `(.L_x_88) ;  /* 0x00000000004c0947 */ /* 0x000fea0003800000 */
[----:B------:R-:W-:-:S07]  /*2070*/  IMAD.MOV.U32 R19, RZ, RZ, R3 ;  /* 0x000000ffff137224 */ /* 0x000fce00078e0003 */
.L_x_70:
[----:B------:R-:W-:Y:S05]  /*2080*/  BSYNC.RELIABLE B0 ;  /* 0x0000000000007941 */ /* 0x000fea0003800100 */
.L_x_69:
[----:B------:R-:W-:-:S05]  /*2090*/  VIADD R3, R3, 0x1 ;  /* 0x0000000103037836 */ /* 0x000fca0000000000 */
[----:B------:R-:W-:-:S13]  /*20a0*/  ISETP.NE.AND P0, PT, R3, UR57, PT ;  /* 0x0000003903007c0c */ /* 0x000fda000bf05270 */
[----:B------:R-:W-:Y:S05]  /*20b0*/  @P0 BRA `(.L_x_89) ;  /* 0xfffffff000c40947 */ /* 0x000fea000383ffff */
[----:B------:R-:W-:Y:S05]  /*20c0*/  BSYNC.RELIABLE B1 ;  /* 0x0000000000017941 */ /* 0x000fea0003800100 */
.L_x_68:
[----:B------:R-:W-:Y:S01]  /*20d0*/  MOV R0, 0x48 ;  /* 0x0000004800007802 */ /* 0x000fe20000000f00 */
[----:B------:R0:W-:Y:S01]  /*20e0*/  STL.64 [R1+0x8], R8 ;  /* 0x0000080801007387 */ /* 0x0001e20000100a00 */
[----:B------:R-:W2:Y:S01]  /*20f0*/  LDCU.64 UR4, c[0x4][0x40] ;  /* 0x01000800ff0477ac */ /* 0x000ea20008000a00 */
[----:B------:R-:W-:Y:S01]  /*2100*/  IMAD.U32 R6, RZ, RZ, UR46 ;  /* 0x0000002eff067e24 */ /* 0x000fe2000f8e00ff */
[----:B------:R0:W3:Y:S01]  /*2110*/  LDC.64 R12, c[0x4][R0] ;  /* 0x01000000000c7b82 */ /* 0x0000e20000000a00 */
[----:B-1----:R0:W-:Y:S01]  /*2120*/  STL.64 [R1+0x10], R10 ;  /* 0x0000100a01007387 */ /* 0x0021e20000100a00 */
[----:B------:R-:W-:-:S03]  /*2130*/  IMAD.U32 R7, RZ, RZ, UR47 ;  /* 0x0000002fff077e24 */ /* 0x000fc6000f8e00ff */
[----:B------:R0:W-:Y:S01]  /*2140*/  STL [R1], R2 ;  /* 0x0000000201007387 */ /* 0x0001e20000100800 */
[----:B--2---:R-:W-:Y:S02]  /*2150*/  IMAD.U32 R4, RZ, RZ, UR4 ;  /* 0x00000004ff047e24 */ /* 0x004fe4000f8e00ff */
[----:B0-----:R-:W-:-:S07]  /*2160*/  IMAD.U32 R5, RZ, RZ, UR5 ;  /* 0x00000005ff057e24 */ /* 0x001fce000f8e00ff */
[----:B------:R-:W-:-:S07]  /*2170*/  LEPC R20, `(.L_x_90) ;  /* 0x000000001014794e */ /* 0x000fce0000000000 */
[----:B---3--:R-:W-:Y:S05]  /*2180*/  CALL.ABS.NOINC R12 ;  /* 0x000000000c007343 */ /* 0x008fea0003c00000 */
.L_x_90:
[----:B------:R-:W-:-:S07]  /*2190*/  IMAD.MOV.U32 R3, RZ, RZ, R19 ;  /* 0x000000ffff037224 */ /* 0x000fce00078e0013 */
.L_x_88:
[----:B------:R-:W-:Y:S05]  /*21a0*/  BSYNC.RECONVERGENT B7 ;  /* 0x0000000000077941 */ /* 0x000fea0003800200 */
.L_x_67:
[----:B------:R-:W0:Y:S01]  /*21b0*/  LDC.64 R4, c[0x0][0x3a0] ;  /* 0x0000e800ff047b82 */ /* 0x000e220000000a00 */
[C---:B------:R-:W-:Y:S01]  /*21c0*/  IMAD.IADD R9, R16.reuse, 0x1, R17 ;  /* 0x0000000110097824 */ /* 0x040fe200078e0211 */
[----:B------:R-:W1:Y:S01]  /*21d0*/  LDCU UR4, c[0x0][0x3b0] ;  /* 0x00007600ff0477ac */ /* 0x000e620008000800 */
[----:B------:R-:W-:Y:S02]  /*21e0*/  IMAD.IADD R15, R16, 0x1, R3 ;  /* 0x00000001100f7824 */ /* 0x000fe400078e0203 */
[----:B------:R-:W-:Y:S02]  /*21f0*/  IMAD.IADD R19, R3, 0x1, R18 ;  /* 0x0000000103137824 */ /* 0x000fe400078e0212 */
[----:B------:R-:W-:Y:S01]  /*2200*/  IMAD.U32 R21, RZ, RZ, UR48 ;  /* 0x00000030ff157e24 */ /* 0x000fe2000f8e00ff */
[----:B------:R-:W2:Y:S08]  /*2210*/  LDC.64 R6, c[0x0][0x3a8] ;  /* 0x0000ea00ff067b82 */ /* 0x000eb00000000a00 */
[----:B------:R-:W3:Y:S08]  /*2220*/  LDC.64 R10, c[0x0][0x388] ;  /* 0x0000e200ff0a7b82 */ /* 0x000ef00000000a00 */
[----:B------:R-:W4:Y:S01]  /*2230*/  LDC.64 R12, c[0x0][0x398] ;  /* 0x0000e600ff0c7b82 */ /* 0x000f220000000a00 */
[----:B0-----:R-:W-:-:S05]  /*2240*/  IMAD.WIDE.U32 R8, R9, 0x4, R4 ;  /* 0x0000000409087825 */ /* 0x001fca00078e0004 */
[----:B------:R0:W-:Y:S01]  /*2250*/  STG.E desc[UR44][R8.64], R3 ;  /* 0x0000000308007986 */ /* 0x0001e2000c10192c */
[----:B--2---:R-:W-:-:S05]  /*2260*/  IMAD.WIDE.U32 R14, R15, 0x4, R6 ;  /* 0x000000040f0e7825 */ /* 0x004fca00078e0006 */
[----:B------:R0:W-:Y:S01]  /*2270*/  STG.E desc[UR44][R14.64], R21 ;  /* 0x000000150e007986 */ /* 0x0001e2000c10192c */
[----:B---3--:R-:W-:-:S05]  /*2280*/  IMAD.WIDE R18, R19, 0x8, R10 ;  /* 0x0000000813127825 */ /* 0x008fca00078e020a */
[----:B------:R-:W2:Y:S01]  /*2290*/  LDG.E.64 R10, desc[UR44][R18.64] ;  /* 0x0000002c120a7981 */ /* 0x000ea2000c1e1b00 */
[----:B----4-:R-:W-:-:S05]  /*22a0*/  IMAD.WIDE.U32 R6, R2, 0x8, R12 ;  /* 0x0000000802067825 */ /* 0x010fca00078e000c */
[----:B------:R-:W2:Y:S01]  /*22b0*/  LDG.E.64 R12, desc[UR44][R6.64] ;  /* 0x0000002c060c7981 */ /* 0x000ea2000c1e1b00 */
[----:B------:R-:W-:Y:S01]  /*22c0*/  VIADD R17, R17, 0x1 ;  /* 0x0000000111117836 */ /* 0x000fe20000000000 */
[----:B--2---:R-:W-:Y:S01]  /*22d0*/  DADD R10, R10, R12 ;  /* 0x000000000a0a7229 */ /* 0x004fe2000000000c */
[----:B-1----:R-:W-:-:S06]  /*22e0*/  IMAD.U32 R12, RZ, RZ, UR4 ;  /* 0x00000004ff0c7e24 */ /* 0x002fcc000f8e00ff */
[----:B------:R0:W-:Y:S01]  /*22f0*/  STG.E.64 desc[UR44][R6.64], R10 ;  /* 0x0000000a06007986 */ /* 0x0001e2000c101b2c */
[----:B------:R-:W-:-:S13]  /*2300*/  ISETP.NE.AND P0, PT, R17, R12, PT ;  /* 0x0000000c1100720c */ /* 0x000fda0003f05270 */
[----:B0-----:R-:W-:Y:S05]  /*2310*/  @P0 BRA `(.L_x_91) ;  /* 0xffffffe000c00947 */ /* 0x001fea000383ffff */
[----:B------:R-:W-:Y:S05]  /*2320*/  BSYNC.RECONVERGENT B6 ;  /* 0x0000000000067941 */ /* 0x000fea0003800200 */
.L_x_47:
[----:B------:R1:W5:Y:S01]  /*2330*/  LDG.E R3, desc[UR44][R28.64] ;  /* 0x0000002c1c037981 */ /* 0x000362000c1e1900 */
[----:B------:R-:W-:Y:S02]  /*2340*/  IMAD.MOV.U32 R8, RZ, RZ, R10 ;  /* 0x000000ffff087224 */ /* 0x000fe400078e000a */
[----:B------:R-:W-:-:S07]  /*2350*/  IMAD.MOV.U32 R9, RZ, RZ, R11 ;  /* 0x000000ffff097224 */ /* 0x000fce00078e000b */
.L_x_46:
[----:B------:R-:W-:-:S05]  /*2360*/  IADD3 R11, PT, PT, R16, -0x1, R12 ;  /* 0xffffffff100b7810 */ /* 0x000fca0007ffe00c */
[----:B------:R-:W-:Y:S02]  /*2370*/  IMAD.WIDE.U32 R4, R11, 0x4, R4 ;  /* 0x000000040b047825 */ /* 0x000fe400078e0004 */
[----:B------:R-:W2:Y:S04]  /*2380*/  LDC.64 R10, c[0x0][0x388] ;  /* 0x0000e200ff0a7b82 */ /* 0x000ea80000000a00 */
[----:B------:R-:W3:Y:S02]  /*2390*/  LDG.E R4, desc[UR44][R4.64] ;  /* 0x0000002c04047981 */ /* 0x000ee4000c1e1900 */
[----:B---3-5:R-:W-:-:S04]  /*23a0*/  IMAD R3, R4, R12, R3 ;  /* 0x0000000c04037224 */ /* 0x028fc800078e0203 */
[----:B--2---:R-:W-:-:S06]  /*23b0*/  IMAD.WIDE R2, R3, 0x8, R10 ;  /* 0x0000000803027825 */ /* 0x004fcc00078e020a */
[----:B------:R-:W2:Y:S02]  /*23c0*/  LDG.E.64 R2, desc[UR44][R2.64] ;  /* 0x0000002c02027981 */ /* 0x000ea4000c1e1b00 */
[----:B--2---:R-:W-:-:S07]  /*23d0*/  DADD R8, R2, R8 ;  /* 0x0000000002087229 */ /* 0x004fce0000000008 */
[----:B------:R-:W-:Y:S01]  /*23e0*/  STG.E.64 desc[UR44][R6.64], R8 ;  /* 0x0000000806007986 */ /* 0x000fe2000c101b2c */
[----:B------:R-:W-:Y:S05]  /*23f0*/  EXIT ;  /* 0x000000000000794d */ /* 0x000fea0003800000 */
        .weak           $__internal_1_$__cuda_sm20_dblrcp_rn_slowpath_v3
        .type           $__internal_1_$__cuda_sm20_dblrcp_rn_slowpath_v3,@function
        .size           $__internal_1_$__cuda_sm20_dblrcp_rn_slowpath_v3,($__internal_2_$__cuda_sm20_div_rn_f64_full - $__internal_1_$__cuda_sm20_dblrcp_rn_slowpath_v3)
$__internal_1_$__cuda_sm20_dblrcp_rn_slowpath_v3:
[----:B------:R-:W-:Y:S01]  /*2400*/  DSETP.GTU.AND P0, PT, |R12|, +INF , PT ;  /* 0x7ff000000c00742a */ /* 0x000fe20003f0c200 */
[----:B------:R-:W-:-:S13]  /*2410*/  BSSY.RECONVERGENT B3, `(.L_x_92) ;  /* 0x0000023000037945 */ /* 0x000fda0003800200 */
[----:B------:R-:W-:Y:S05]  /*2420*/  @P0 BRA `(.L_x_93) ;  /* 0x00000000007c0947 */ /* 0x000fea0003800000 */
[----:B------:R-:W-:-:S05]  /*2430*/  LOP3.LUT R21, R13, 0x7fffffff, RZ, 0xc0, !PT ;  /* 0x7fffffff0d157812 */ /* 0x000fca00078ec0ff */
[----:B------:R-:W-:-:S05]  /*2440*/  VIADD R14, R21, 0xffffffff ;  /* 0xffffffff150e7836 */ /* 0x000fca0000000000 */
[----:B------:R-:W-:-:S13]  /*2450*/  ISETP.GE.U32.AND P0, PT, R14, 0x7fefffff, PT ;  /* 0x7fefffff0e00780c */ /* 0x000fda0003f06070 */
[----:B------:R-:W-:Y:S01]  /*2460*/  @P0 LOP3.LUT R15, R13, 0x7ff00000, RZ, 0x3c, !PT ;  /* 0x7ff000000d0f0812 */ /* 0x000fe200078e3cff */
[----:B------:R-:W-:Y:S01]  /*2470*/  @P0 IMAD.MOV.U32 R14, RZ, RZ, RZ ;  /* 0x000000ffff0e0224 */ /* 0x000fe200078e00ff */
[----:B------:R-:W-:Y:S06]  /*2480*/  @P0 BRA `(.L_x_94) ;  /* 0x00000000006c0947 */ /* 0x000fec0003800000 */
[----:B------:R-:W-:-:S13]  /*2490*/  ISETP.GE.U32.AND P0, PT, R21, 0x1000001, PT ;  /* 0x010000011500780c */ /* 0x000fda0003f06070 */
[----:B------:R-:W-:Y:S05]  /*24a0*/  @!P0 BRA `(.L_x_95) ;  /* 0x0000000000348947 */ /* 0x000fea0003800000 */
[----:B------:R-:W-:Y:S02]  /*24b0*/  VIADD R15, R13, 0xc0200000 ;  /* 0xc02000000d0f7836 */ /* 0x000fe40000000000 */
[----:B------:R-:W-:Y:S02]  /*24c0*/  IMAD.MOV.U32 R14, RZ, RZ, R12 ;  /* 0x000000ffff0e7224 */ /* 0x000fe400078e000c */
[----:B------:R-:W0:Y:S04]  /*24d0*/  MUFU.RCP64H R21, R15 ;  /* 0x0000000f00157308 */ /* 0x000e280000001800 */
[----:B0-----:R-:W-:-:S08]  /*24e0*/  DFMA R32, -R14, R20, 1 ;  /* 0x3ff000000e20742b */ /* 0x001fd00000000114 */
[----:B------:R-:W-:-:S08]  /*24f0*/  DFMA R32, R32, R32, R32 ;  /* 0x000000202020722b */ /* 0x000fd00000000020 */
[----:B------:R-:W-:-:S08]  /*2500*/  DFMA R32, R20, R32, R20 ;  /* 0x000000201420722b */ /* 0x000fd00000000014 */
[----:B------:R-:W-:-:S08]  /*2510*/  DFMA R20, -R14, R32, 1 ;  /* 0x3ff000000e14742b */ /* 0x000fd00000000120 */
[----:B------:R-:W-:-:S08]  /*2520*/  DFMA R20, R32, R20, R32 ;  /* 0x000000142014722b */ /* 0x000fd00000000020 */
[----:B------:R-:W-:-:S08]  /*2530*/  DMUL R20, R20, 2.2250738585072013831e-308 ;  /* 0x0010000014147828 */ /* 0x000fd00000000000 */
[----:B------:R-:W-:-:S08]  /*2540*/  DFMA R12, -R12, R20, 1 ;  /* 0x3ff000000c0c742b */ /* 0x000fd00000000114 */
[----:B------:R-:W-:-:S08]  /*2550*/  DFMA R12, R12, R12, R12 ;  /* 0x0000000c0c0c722b */ /* 0x000fd0000000000c */
[----:B------:R-:W-:Y:S01]  /*2560*/  DFMA R14, R20, R12, R20 ;  /* 0x0000000c140e722b */ /* 0x000fe20000000014 */
[----:B------:R-:W-:Y:S10]  /*2570*/  BRA `(.L_x_94) ;  /* 0x0000000000307947 */ /* 0x000ff40003800000 */
.L_x_95:
[----:B------:R-:W-:Y:S01]  /*2580*/  DMUL R12, R12, 8.11296384146066816958e+31 ;  /* 0x469000000c0c7828 */ /* 0x000fe20000000000 */
[----:B------:R-:W-:-:S05]  /*2590*/  IMAD.MOV.U32 R14, RZ, RZ, R20 ;  /* 0x000000ffff0e7224 */ /* 0x000fca00078e0014 */
[----:B------:R-:W0:Y:S02]  /*25a0*/  MUFU.RCP64H R15, R13 ;  /* 0x0000000d000f7308 */ /* 0x000e240000001800 */
[----:B0-----:R-:W-:-:S08]  /*25b0*/  DFMA R20, -R12, R14, 1 ;  /* 0x3ff000000c14742b */ /* 0x001fd0000000010e */
[----:B------:R-:W-:-:S08]  /*25c0*/  DFMA R20, R20, R20, R20 ;  /* 0x000000141414722b */ /* 0x000fd00000000014 */
[----:B------:R-:W-:-:S08]  /*25d0*/  DFMA R20, R14, R20, R14 ;  /* 0x000000140e14722b */ /* 0x000fd0000000000e */
[----:B------:R-:W-:-:S08]  /*25e0*/  DFMA R14, -R12, R20, 1 ;  /* 0x3ff000000c0e742b */ /* 0x000fd00000000114 */
[----:B------:R-:W-:-:S08]  /*25f0*/  DFMA R14, R20, R14, R20 ;  /* 0x0000000e140e722b */ /* 0x000fd00000000014 */
[----:B------:R-:W-:Y:S01]  /*2600*/  DMUL R14, R14, 8.11296384146066816958e+31 ;  /* 0x469000000e0e7828 */ /* 0x000fe20000000000 */
[----:B------:R-:W-:Y:S10]  /*2610*/  BRA `(.L_x_94) ;  /* 0x0000000000087947 */ /* 0x000ff40003800000 */
.L_x_93:
[----:B------:R-:W-:Y:S01]  /*2620*/  LOP3.LUT R15, R13, 0x80000, RZ, 0xfc, !PT ;  /* 0x000800000d0f7812 */ /* 0x000fe200078efcff */
[----:B------:R-:W-:-:S07]  /*2630*/  IMAD.MOV.U32 R14, RZ, RZ, R12 ;  /* 0x000000ffff0e7224 */ /* 0x000fce00078e000c */
.L_x_94:
[----:B------:R-:W-:Y:S05]  /*2640*/  BSYNC.RECONVERGENT B3 ;  /* 0x0000000000037941 */ /* 0x000fea0003800200 */
.L_x_92:
[----:B------:R-:W-:Y:S02]  /*2650*/  IMAD.MOV.U32 R12, RZ, RZ, R0 ;  /* 0x000000ffff0c7224 */ /* 0x000fe400078e0000 */
[----:B------:R-:W-:Y:S02]  /*2660*/  IMAD.MOV.U32 R13, RZ, RZ, 0x0 ;  /* 0x00000000ff0d7424 */ /* 0x000fe400078e00ff */
[----:B------:R-:W-:Y:S02]  /*2670*/  IMAD.MOV.U32 R48, RZ, RZ, R14 ;  /* 0x000000ffff307224 */ /* 0x000fe400078e000e */
[----:B------:R-:W-:Y:S01]  /*2680*/  IMAD.MOV.U32 R49, RZ, RZ, R15 ;  /* 0x000000ffff317224 */ /* 0x000fe200078e000f */
[----:B------:R-:W-:Y:S06]  /*2690*/  RET.REL.NODEC R12 `(_Z8move_antPdS_P17curandStateXORWOWS_PiS2_iiii) ;  /* 0xffffffd80c587950 */ /* 0x000fec0003c3ffff */
        .weak           $__internal_2_$__cuda_sm20_div_rn_f64_full
        .type           $__internal_2_$__cuda_sm20_div_rn_f64_full,@function
        .size           $__internal_2_$__cuda_sm20_div_rn_f64_full,($_Z8move_antPdS_P17curandStateXORWOWS_PiS2_iiii$__internal_accurate_pow - $__internal_2_$__cuda_sm20_div_rn_f64_full)
$__internal_2_$__cuda_sm20_div_rn_f64_full:
[C---:B------:R-:W-:Y:S01]  /*26a0*/  FSETP.GEU.AND P0, PT, |R7|.reuse, 1.469367938527859385e-39, PT ;  /* 0x001000000700780b */ /* 0x040fe20003f0e200 */
[----:B------:R-:W-:Y:S01]  /*26b0*/  IMAD.MOV.U32 R20, RZ, RZ, 0x1 ;  /* 0x00000001ff147424 */ /* 0x000fe200078e00ff */
[----:B------:R-:W-:Y:S01]  /*26c0*/  LOP3.LUT R4, R7, 0x800fffff, RZ, 0xc0, !PT ;  /* 0x800fffff07047812 */ /* 0x000fe200078ec0ff */
[----:B------:R-:W-:Y:S01]  /*26d0*/  BSSY.RECONVERGENT B3, `(.L_x_96) ;  /* 0x0000054000037945 */ /* 0x000fe20003800200 */
[C---:B------:R-:W-:Y:S02]  /*26e0*/  FSETP.GEU.AND P2, PT, |R13|.reuse, 1.469367938527859385e-39, PT ;  /* 0x001000000d00780b */ /* 0x040fe40003f4e200 */
[----:B------:R-:W-:Y:S01]  /*26f0*/  LOP3.LUT R5, R4, 0x3ff00000, RZ, 0xfc, !PT ;  /* 0x3ff0000004057812 */ /* 0x000fe200078efcff */
[----:B------:R-:W-:Y:S01]  /*2700*/  IMAD.MOV.U32 R4, RZ, RZ, R6 ;  /* 0x000000ffff047224 */ /* 0x000fe200078e0006 */
[----:B------:R-:W-:Y:S02]  /*2710*/  LOP3.LUT R19, R13, 0x7ff00000, RZ, 0xc0, !PT ;  /* 0x7ff000000d137812 */ /* 0x000fe400078ec0ff */
[----:B------:R-:W-:-:S03]  /*2720*/  LOP3.LUT R38, R7, 0x7ff00000, RZ, 0xc0, !PT ;  /* 0x7ff0000007267812 */ /* 0x000fc600078ec0ff */
[----:B------:R-:W-:Y:S01]  /*2730*/  @!P0 DMUL R4, R6, 8.98846567431157953865e+307 ;  /* 0x7fe0000006048828 */ /* 0x000fe20000000000 */
[----:B------:R-:W-:Y:S01]  /*2740*/  ISETP.GE.U32.AND P1, PT, R19, R38, PT ;  /* 0x000000261300720c */ /* 0x000fe20003f26070 */
[----:B------:R-:W-:Y:S02]  /*2750*/  IMAD.MOV.U32 R39, RZ, RZ, R19 ;  /* 0x000000ffff277224 */ /* 0x000fe400078e0013 */
[----:B------:R-:W-:Y:S01]  /*2760*/  @!P2 LOP3.LUT R32, R7, 0x7ff00000, RZ, 0xc0, !PT ;  /* 0x7ff000000720a812 */ /* 0x000fe200078ec0ff */
[----:B------:R-:W-:Y:S01]  /*2770*/  @!P2 IMAD.MOV.U32 R34, RZ, RZ, RZ ;  /* 0x000000ffff22a224 */ /* 0x000fe200078e00ff */
[----:B------:R-:W0:Y:S02]  /*2780*/  MUFU.RCP64H R21, R5 ;  /* 0x0000000500157308 */ /* 0x000e240000001800 */
[----:B------:R-:W-:Y:S01]  /*2790*/  @!P2 ISETP.GE.U32.AND P3, PT, R19, R32, PT ;  /* 0x000000201300a20c */ /* 0x000fe20003f66070 */
[----:B------:R-:W-:Y:S01]  /*27a0*/  IMAD.MOV.U32 R32, RZ, RZ, 0x1ca00000 ;  /* 0x1ca00000ff207424 */ /* 0x000fe200078e00ff */
[----:B------:R-:W-:-:S04]  /*27b0*/  @!P0 LOP3.LUT R38, R5, 0x7ff00000, RZ, 0xc0, !PT ;  /* 0x7ff0000005268812 */ /* 0x000fc800078ec0ff */
[----:B------:R-:W-:Y:S01]  /*27c0*/  @!P2 SEL R33, R32, 0x63400000, !P3 ;  /* 0x634000002021a807 */ /* 0x000fe20005800000 */
[----:B------:R-:W-:-:S03]  /*27d0*/  VIADD R40, R38, 0xffffffff ;  /* 0xffffffff26287836 */ /* 0x000fc60000000000 */
[----:B------:R-:W-:-:S04]  /*27e0*/  @!P2 LOP3.LUT R33, R33, 0x80000000, R13, 0xf8, !PT ;  /* 0x800000002121a812 */ /* 0x000fc800078ef80d */
[----:B------:R-:W-:Y:S01]  /*27f0*/  @!P2 LOP3.LUT R35, R33, 0x100000, RZ, 0xfc, !PT ;  /* 0x001000002123a812 */ /* 0x000fe200078efcff */
[----:B0-----:R-:W-:-:S08]  /*2800*/  DFMA R14, R20, -R4, 1 ;  /* 0x3ff00000140e742b */ /* 0x001fd00000000804 */
[----:B------:R-:W-:-:S08]  /*2810*/  DFMA R14, R14, R14, R14 ;  /* 0x0000000e0e0e722b */ /* 0x000fd0000000000e */
[----:B------:R-:W-:Y:S01]  /*2820*/  DFMA R20, R20, R14, R20 ;  /* 0x0000000e1414722b */ /* 0x000fe20000000014 */
[----:B------:R-:W-:Y:S01]  /*2830*/  SEL R15, R32, 0x63400000, !P1 ;  /* 0x63400000200f7807 */ /* 0x000fe20004800000 */
[----:B------:R-:W-:-:S03]  /*2840*/  IMAD.MOV.U32 R14, RZ, RZ, R12 ;  /* 0x000000ffff0e7224 */ /* 0x000fc600078e000c */
[----:B------:R-:W-:-:S03]  /*2850*/  LOP3.LUT R15, R15, 0x800fffff, R13, 0xf8, !PT ;  /* 0x800fffff0f0f7812 */ /* 0x000fc600078ef80d */
[----:B------:R-:W-:-:S03]  /*2860*/  DFMA R36, R20, -R4, 1 ;  /* 0x3ff000001424742b */ /* 0x000fc60000000804 */
[----:B------:R-:W-:-:S05]  /*2870*/  @!P2 DFMA R14, R14, 2, -R34 ;  /* 0x400000000e0ea82b */ /* 0x000fca0000000822 */
[----:B------:R-:W-:-:S05]  /*2880*/  DFMA R20, R20, R36, R20 ;  /* 0x000000241414722b */ /* 0x000fca0000000014 */
[----:B------:R-:W-:-:S03]  /*2890*/  @!P2 LOP3.LUT R39, R15, 0x7ff00000, RZ, 0xc0, !PT ;  /* 0x7ff000000f27a812 */ /* 0x000fc600078ec0ff */
[----:B------:R-:W-:Y:S02]  /*28a0*/  DMUL R34, R20, R14 ;  /* 0x0000000e14227228 */ /* 0x000fe40000000000 */
[----:B------:R-:W-:-:S05]  /*28b0*/  VIADD R33, R39, 0xffffffff ;  /* 0xffffffff27217836 */ /* 0x000fca0000000000 */
[----:B------:R-:W-:Y:S01]  /*28c0*/  ISETP.GT.U32.AND P0, PT, R33, 0x7feffffe, PT ;  /* 0x7feffffe2100780c */ /* 0x000fe20003f04070 */
[----:B------:R-:W-:-:S03]  /*28d0*/  DFMA R36, R34, -R4, R14 ;  /* 0x800000042224722b */ /* 0x000fc6000000000e */
[----:B------:R-:W-:-:S05]  /*28e0*/  ISETP.GT.U32.OR P0, PT, R40, 0x7feffffe, P0 ;  /* 0x7feffffe2800780c */ /* 0x000fca0000704470 */
[----:B------:R-:W-:-:S08]  /*28f0*/  DFMA R20, R20, R36, R34 ;  /* 0x000000241414722b */ /* 0x000fd00000000022 */
[----:B------:R-:W-:Y:S05]  /*2900*/  @P0 BRA `(.L_x_97) ;  /* 0x00000000006c0947 */ /* 0x000fea0003800000 */
[----:B------:R-:W-:-:S04]  /*2910*/  LOP3.LUT R34, R7, 0x7ff00000, RZ, 0xc0, !PT ;  /* 0x7ff0000007227812 */ /* 0x000fc800078ec0ff */
[CC--:B------:R-:W-:Y:S02]  /*2920*/  VIADDMNMX R12, R19.reuse, -R34.reuse, 0xb9600000, !PT ;  /* 0xb9600000130c7446 */ /* 0x0c0fe40007800922 */
[----:B------:R-:W-:Y:S02]  /*2930*/  ISETP.GE.U32.AND P0, PT, R19, R34, PT ;  /* 0x000000221300720c */ /* 0x000fe40003f06070 */
[----:B------:R-:W-:Y:S02]  /*2940*/  VIMNMX R12, PT, PT, R12, 0x46a00000, PT ;  /* 0x46a000000c0c7848 */ /* 0x000fe40003fe0100 */
[----:B------:R-:W-:-:S05]  /*2950*/  SEL R19, R32, 0x63400000, !P0 ;  /* 0x6340000020137807 */ /* 0x000fca0004000000 */
[----:B------:R-:W-:Y:S02]  /*2960*/  IMAD.IADD R19, R12, 0x1, -R19 ;  /* 0x000000010c137824 */ /* 0x000fe400078e0a13 */
[----:B------:R-:W-:Y:S02]  /*2970*/  IMAD.MOV.U32 R12, RZ, RZ, RZ ;  /* 0x000000ffff0c7224 */ /* 0x000fe400078e00ff */
[----:B------:R-:W-:-:S06]  /*2980*/  VIADD R13, R19, 0x7fe00000 ;  /* 0x7fe00000130d7836 */ /* 0x000fcc0000000000 */
[----:B------:R-:W-:-:S10]  /*2990*/  DMUL R32, R20, R12 ;  /* 0x0000000c14207228 */ /* 0x000fd40000000000 */
[----:B------:R-:W-:-:S13]  /*29a0*/  FSETP.GTU.AND P0, PT, |R33|, 1.469367938527859385e-39, PT ;  /* 0x001000002100780b */ /* 0x000fda0003f0c200 */
[----:B------:R-:W-:Y:S05]  /*29b0*/  @P0 BRA `(.L_x_98) ;  /* 0x0000000000940947 */ /* 0x000fea0003800000 */
[----:B------:R-:W-:Y:S01]  /*29c0*/  DFMA R4, R20, -R4, R14 ;  /* 0x800000041404722b */ /* 0x000fe2000000000e */
[----:B------:R-:W-:-:S09]  /*29d0*/  IMAD.MOV.U32 R12, RZ, RZ, RZ ;  /* 0x000000ffff0c7224 */ /* 0x000fd200078e00ff */
[C---:B------:R-:W-:Y:S02]  /*29e0*/  FSETP.NEU.AND P0, PT, R5.reuse, RZ, PT ;  /* 0x000000ff0500720b */ /* 0x040fe40003f0d000 */
[----:B------:R-:W-:-:S04]  /*29f0*/  LOP3.LUT R15, R5, 0x80000000, R7, 0x48, !PT ;  /* 0x80000000050f7812 */ /* 0x000fc800078e4807 */
[----:B------:R-:W-:-:S07]  /*2a00*/  LOP3.LUT R13, R15, R13, RZ, 0xfc, !PT ;  /* 0x0000000d0f0d7212 */ /* 0x000fce00078efcff */
[----:B------:R-:W-:Y:S05]  /*2a10*/  @!P0 BRA `(.L_x_98) ;  /* 0x00000000007c8947 */ /* 0x000fea0003800000 */
[----:B------:R-:W-:Y:S01]  /*2a20*/  IMAD.MOV R5, RZ, RZ, -R19 ;  /* 0x000000ffff057224 */ /* 0x000fe200078e0a13 */
[----:B------:R-:W-:Y:S01]  /*2a30*/  DMUL.RP R12, R20, R12 ;  /* 0x0000000c140c7228 */ /* 0x000fe20000008000 */
[----:B------:R-:W-:-:S06]  /*2a40*/  IMAD.MOV.U32 R4, RZ, RZ, RZ ;  /* 0x000000ffff047224 */ /* 0x000fcc00078e00ff */
[----:B------:R-:W-:-:S03]  /*2a50*/  DFMA R4, R32, -R4, R20 ;  /* 0x800000042004722b */ /* 0x000fc60000000014 */
[----:B------:R-:W-:-:S03]  /*2a60*/  LOP3.LUT R15, R13, R15, RZ, 0x3c, !PT ;  /* 0x0000000f0d0f7212 */ /* 0x000fc600078e3cff */
[----:B------:R-:W-:-:S04]  /*2a70*/  IADD3 R4, PT, PT, -R19, -0x43300000, RZ ;  /* 0xbcd0000013047810 */ /* 0x000fc80007ffe1ff */
[----:B------:R-:W-:-:S04]  /*2a80*/  FSETP.NEU.AND P0, PT, |R5|, R4, PT ;  /* 0x000000040500720b */ /* 0x000fc80003f0d200 */
[----:B------:R-:W-:Y:S02]  /*2a90*/  FSEL R32, R12, R32, !P0 ;  /* 0x000000200c207208 */ /* 0x000fe40004000000 */
[----:B------:R-:W-:Y:S01]  /*2aa0*/  FSEL R33, R15, R33, !P0 ;  /* 0x000000210f217208 */ /* 0x000fe20004000000 */
[----:B------:R-:W-:Y:S06]  /*2ab0*/  BRA `(.L_x_98) ;  /* 0x0000000000547947 */ /* 0x000fec0003800000 */
.L_x_97:
        /* <DEDUP_REMOVED lines=13> */
[----:B------:R-:W-:Y:S02]  /*2b90*/  @P0 IMAD.MOV.U32 R32, RZ, RZ, RZ ;  /* 0x000000ffff200224 */ /* 0x000fe400078e00ff */
[----:B------:R-:W-:Y:S01]  /*2ba0*/  @P0 IMAD.MOV.U32 R33, RZ, RZ, R4 ;  /* 0x000000ffff210224 */ /* 0x000fe200078e0004 */
[----:B------:R-:W-:Y:S06]  /*2bb0*/  BRA `(.L_x_98) ;  /* 0x0000000000147947 */ /* 0x000fec0003800000 */
.L_x_100:
[----:B------:R-:W-:Y:S01]  /*2bc0*/  LOP3.LUT R33, R7, 0x80000, RZ, 0xfc, !PT ;  /* 0x0008000007217812 */ /* 0x000fe200078efcff */
[----:B------:R-:W-:Y:S01]  /*2bd0*/  IMAD.MOV.U32 R32, RZ, RZ, R6 ;  /* 0x000000ffff207224 */ /* 0x000fe200078e0006 */
[----:B------:R-:W-:Y:S06]  /*2be0*/  BRA `(.L_x_98) ;  /* 0x0000000000087947 */ /* 0x000fec0003800000 */
.L_x_99:
[----:B------:R-:W-:Y:S01]  /*2bf0*/  LOP3.LUT R33, R13, 0x80000, RZ, 0xfc, !PT ;  /* 0x000800000d217812 */ /* 0x000fe200078efcff */
[----:B------:R-:W-:-:S07]  /*2c00*/  IMAD.MOV.U32 R32, RZ, RZ, R12 ;  /* 0x000000ffff207224 */ /* 0x000fce00078e000c */
.L_x_98:
[----:B------:R-:W-:Y:S05]  /*2c10*/  BSYNC.RECONVERGENT B3 ;  /* 0x0000000000037941 */ /* 0x000fea0003800200 */
.L_x_96:
[----:B------:R-:W-:Y:S02]  /*2c20*/  IMAD.MOV.U32 R4, RZ, RZ, R0 ;  /* 0x000000ffff047224 */ /* 0x000fe400078e0000 */
[----:B------:R-:W-:-:S04]  /*2c30*/  IMAD.MOV.U32 R5, RZ, RZ, 0x0 ;  /* 0x00000000ff057424 */ /* 0x000fc800078e00ff */
[----:B------:R-:W-:Y:S05]  /*2c40*/  RET.REL.NODEC R4 `(_Z8move_antPdS_P17curandStateXORWOWS_PiS2_iiii) ;  /* 0xffffffd004ec7950 */ /* 0x000fea0003c3ffff */
        .type           $_Z8move_antPdS_P17curandStateXORWOWS_PiS2_iiii$__internal_accurate_pow,@function
        .size           $_Z8move_antPdS_P17curandStateXORWOWS_PiS2_iiii$__internal_accurate_pow,(.L_x_106 - $_Z8move_antPdS_P17curandStateXORWOWS_PiS2_iiii$__internal_accurate_pow)
$_Z8move_antPdS_P17curandStateXORWOWS_PiS2_iiii$__internal_accurate_pow:
[----:B------:R-:W-:Y:S01]  /*2c50*/  ISETP.GT.U32.AND P0, PT, R41, 0xfffff, PT ;  /* 0x000fffff2900780c */ /* 0x000fe20003f04070 */
[--C-:B------:R-:W-:Y:S01]  /*2c60*/  IMAD.MOV.U32 R14, RZ, RZ, R41.reuse ;  /* 0x000000ffff0e7224 */ /* 0x100fe200078e0029 */
[----:B------:R-:W-:Y:S01]  /*2c70*/  UMOV UR4, 0x7d2cafe2 ;  /* 0x7d2cafe200047882 */ /* 0x000fe20000000000 */
[----:B------:R-:W-:Y:S01]  /*2c80*/  IMAD.MOV.U32 R20, RZ, RZ, R40 ;  /* 0x000000ffff147224 */ /* 0x000fe200078e0028 */
[----:B------:R-:W-:Y:S01]  /*2c90*/  UMOV UR5, 0x3eb0f5ff ;  /* 0x3eb0f5ff00057882 */ /* 0x000fe20000000000 */
[----:B------:R-:W-:Y:S01]  /*2ca0*/  IMAD.MOV.U32 R32, RZ, RZ, 0x41ad3b5a ;  /* 0x41ad3b5aff207424 */ /* 0x000fe200078e00ff */
[----:B------:R-:W-:Y:S01]  /*2cb0*/  SHF.R.U32.HI R46, RZ, 0x14, R41 ;  /* 0x00000014ff2e7819 */ /* 0x000fe20000011629 */
[----:B------:R-:W-:Y:S01]  /*2cc0*/  IMAD.MOV.U32 R33, RZ, RZ, 0x3ed0f5d2 ;  /* 0x3ed0f5d2ff217424 */ /* 0x000fe200078e00ff */
[----:B------:R-:W-:Y:S01]  /*2cd0*/  UMOV UR6, 0x3b39803f ;  /* 0x3b39803f00067882 */ /* 0x000fe20000000000 */
[----:B------:R-:W-:-:S04]  /*2ce0*/  UMOV UR7, 0x3c7abc9e ;  /* 0x3c7abc9e00077882 */ /* 0x000fc80000000000 */
[----:B------:R-:W-:-:S10]  /*2cf0*/  @!P0 DMUL R38, R40, 1.80143985094819840000e+16 ;  /* 0x4350000028268828 */ /* 0x000fd40000000000 */
[----:B------:R-:W-:Y:S01]  /*2d00*/  @!P0 IMAD.MOV.U32 R14, RZ, RZ, R39 ;  /* 0x000000ffff0e8224 */ /* 0x000fe200078e0027 */
[----:B------:R-:W-:Y:S01]  /*2d10*/  @!P0 LEA.HI R46, R39, 0xffffffca, RZ, 0xc ;  /* 0xffffffca272e8811 */ /* 0x000fe200078f60ff */
[----:B------:R-:W-:-:S03]  /*2d20*/  @!P0 IMAD.MOV.U32 R20, RZ, RZ, R38 ;  /* 0x000000ffff148224 */ /* 0x000fc600078e0026 */
[----:B------:R-:W-:-:S04]  /*2d30*/  LOP3.LUT R14, R14, 0x800fffff, RZ, 0xc0, !PT ;  /* 0x800fffff0e0e7812 */ /* 0x000fc800078ec0ff */
[----:B------:R-:W-:Y:S01]  /*2d40*/  LOP3.LUT R21, R14, 0x3ff00000, RZ, 0xfc, !PT ;  /* 0x3ff000000e157812 */ /* 0x000fe200078efcff */
[----:B------:R-:W-:-:S03]  /*2d50*/  IMAD.MOV.U32 R14, RZ, RZ, RZ ;  /* 0x000000ffff0e7224 */ /* 0x000fc600078e00ff */
[----:B------:R-:W-:-:S13]  /*2d60*/  ISETP.GE.U32.AND P1, PT, R21, 0x3ff6a09f, PT ;  /* 0x3ff6a09f1500780c */ /* 0x000fda0003f26070 */
[----:B------:R-:W-:-:S04]  /*2d70*/  @P1 VIADD R15, R21, 0xfff00000 ;  /* 0xfff00000150f1836 */ /* 0x000fc80000000000 */
[----:B------:R-:W-:-:S06]  /*2d80*/  @P1 IMAD.MOV.U32 R21, RZ, RZ, R15 ;  /* 0x000000ffff151224 */ /* 0x000fcc00078e000f */
[C---:B------:R-:W-:Y:S02]  /*2d90*/  DADD R36, R20.reuse, 1 ;  /* 0x3ff0000014247429 */ /* 0x040fe40000000000 */
[----:B------:R-:W-:-:S04]  /*2da0*/  DADD R20, R20, -1 ;  /* 0xbff0000014147429 */ /* 0x000fc80000000000 */
[----:B------:R-:W0:Y:S02]  /*2db0*/  MUFU.RCP64H R15, R37 ;  /* 0x00000025000f7308 */ /* 0x000e240000001800 */
[----:B0-----:R-:W-:-:S08]  /*2dc0*/  DFMA R34, -R36, R14, 1 ;  /* 0x3ff000002422742b */ /* 0x001fd0000000010e */
[----:B------:R-:W-:-:S08]  /*2dd0*/  DFMA R34, R34, R34, R34 ;  /* 0x000000222222722b */ /* 0x000fd00000000022 */
[----:B------:R-:W-:-:S08]  /*2de0*/  DFMA R34, R14, R34, R14 ;  /* 0x000000220e22722b */ /* 0x000fd0000000000e */
[----:B------:R-:W-:-:S08]  /*2df0*/  DMUL R14, R20, R34 ;  /* 0x00000022140e7228 */ /* 0x000fd00000000000 */
[----:B------:R-:W-:-:S08]  /*2e00*/  DFMA R14, R20, R34, R14 ;  /* 0x00000022140e722b */ /* 0x000fd0000000000e */
[----:B------:R-:W-:-:S08]  /*2e10*/  DMUL R42, R14, R14 ;  /* 0x0000000e0e2a7228 */ /* 0x000fd00000000000 */
[----:B------:R-:W-:Y:S01]  /*2e20*/  DFMA R32, R42, UR4, R32 ;  /* 0x000000042a207c2b */ /* 0x000fe20008000020 */
[----:B------:R-:W-:Y:S01]  /*2e30*/  UMOV UR4, 0x75488a3f ;  /* 0x75488a3f00047882 */ /* 0x000fe20000000000 */
[----:B------:R-:W-:-:S06]  /*2e40*/  UMOV UR5, 0x3ef3b20a ;  /* 0x3ef3b20a00057882 */ /* 0x000fcc0000000000 */
[----:B------:R-:W-:Y:S01]  /*2e50*/  DFMA R36, R42, R32, UR4 ;  /* 0x000000042a247e2b */ /* 0x000fe20008000020 */
[----:B------:R-:W-:Y:S01]  /*2e60*/  UMOV UR4, 0xe4faecd5 ;  /* 0xe4faecd500047882 */ /* 0x000fe20000000000 */
[----:B------:R-:W-:Y:S01]  /*2e70*/  UMOV UR5, 0x3f1745cd ;  /* 0x3f1745cd00057882 */ /* 0x000fe20000000000 */
[----:B------:R-:W-:-:S05]  /*2e80*/  DADD R32, R20, -R14 ;  /* 0x0000000014207229 */ /* 0x000fca000000080e */
[----:B------:R-:W-:Y:S01]  /*2e90*/  DFMA R36, R42, R36, UR4 ;  /* 0x000000042a247e2b */ /* 0x000fe20008000024 */
[----:B------:R-:W-:Y:S01]  /*2ea0*/  UMOV UR4, 0x258a578b ;  /* 0x258a578b00047882 */ /* 0x000fe20000000000 */
[----:B------:R-:W-:Y:S01]  /*2eb0*/  UMOV UR5, 0x3f3c71c7 ;  /* 0x3f3c71c700057882 */ /* 0x000fe20000000000 */
[----:B------:R-:W-:-:S05]  /*2ec0*/  DADD R32, R32, R32 ;  /* 0x0000000020207229 */ /* 0x000fca0000000020 */
[----:B------:R-:W-:Y:S01]  /*2ed0*/  DFMA R36, R42, R36, UR4 ;  /* 0x000000042a247e2b */ /* 0x000fe20008000024 */
[----:B------:R-:W-:Y:S01]  /*2ee0*/  UMOV UR4, 0x9242b910 ;  /* 0x9242b91000047882 */ /* 0x000fe20000000000 */
[----:B------:R-:W-:Y:S01]  /*2ef0*/  UMOV UR5, 0x3f624924 ;  /* 0x3f62492400057882 */ /* 0x000fe20000000000 */
[----:B------:R-:W-:-:S05]  /*2f00*/  DFMA R32, R20, -R14, R32 ;  /* 0x8000000e1420722b */ /* 0x000fca0000000020 */
[----:B------:R-:W-:Y:S01]  /*2f10*/  DFMA R36, R42, R36, UR4 ;  /* 0x000000042a247e2b */ /* 0x000fe20008000024 */
[----:B------:R-:W-:Y:S01]  /*2f20*/  UMOV UR4, 0x99999dfb ;  /* 0x99999dfb00047882 */ /* 0x000fe20000000000 */
[----:B------:R-:W-:Y:S01]  /*2f30*/  UMOV UR5, 0x3f899999 ;  /* 0x3f89999900057882 */ /* 0x000fe20000000000 */
[----:B------:R-:W-:-:S05]  /*2f40*/  DMUL R32, R34, R32 ;  /* 0x0000002022207228 */ /* 0x000fca0000000000 */
[----:B------:R-:W-:Y:S01]  /*2f50*/  DFMA R36, R42, R36, UR4 ;  /* 0x000000042a247e2b */ /* 0x000fe20008000024 */
[----:B------:R-:W-:Y:S01]  /*2f60*/  UMOV UR4, 0x55555555 ;  /* 0x5555555500047882 */ /* 0x000fe20000000000 */
[----:B------:R-:W-:-:S03]  /*2f70*/  UMOV UR5, 0x3fb55555 ;  /* 0x3fb5555500057882 */ /* 0x000fc60000000000 */
[----:B------:R-:W-:Y:S02]  /*2f80*/  VIADD R39, R33, 0x100000 ;  /* 0x0010000021277836 */ /* 0x000fe40000000000 */
[----:B------:R-:W-:Y:S01]  /*2f90*/  IMAD.MOV.U32 R38, RZ, RZ, R32 ;  /* 0x000000ffff267224 */ /* 0x000fe200078e0020 */
[----:B------:R-:W-:-:S08]  /*2fa0*/  DFMA R20, R42, R36, UR4 ;  /* 0x000000042a147e2b */ /* 0x000fd00008000024 */
[----:B------:R-:W-:Y:S01]  /*2fb0*/  DADD R34, -R20, UR4 ;  /* 0x0000000414227e29 */ /* 0x000fe20008000100 */
[----:B------:R-:W-:Y:S01]  /*2fc0*/  UMOV UR4, 0xb9e7b0 ;  /* 0x00b9e7b000047882 */ /* 0x000fe20000000000 */
[----:B------:R-:W-:-:S06]  /*2fd0*/  UMOV UR5, 0x3c46a4cb ;  /* 0x3c46a4cb00057882 */ /* 0x000fcc0000000000 */
[----:B------:R-:W-:Y:S02]  /*2fe0*/  DFMA R34, R42, R36, R34 ;  /* 0x000000242a22722b */ /* 0x000fe40000000022 */
[----:B------:R-:W-:-:S06]  /*2ff0*/  DMUL R36, R14, R14 ;  /* 0x0000000e0e247228 */ /* 0x000fcc0000000000 */
[----:B------:R-:W-:Y:S01]  /*3000*/  DADD R34, R34, -UR4 ;  /* 0x8000000422227e29 */ /* 0x000fe20008000000 */
[----:B------:R-:W-:Y:S01]  /*3010*/  UMOV UR4, 0x80000000 ;  /* 0x8000000000047882 */ /* 0x000fe20000000000 */
[----:B------:R-:W-:Y:S01]  /*3020*/  DFMA R40, R14, R14, -R36 ;  /* 0x0000000e0e28722b */ /* 0x000fe20000000824 */
[----:B------:R-:W-:-:S07]  /*3030*/  UMOV UR5, 0x43300000 ;  /* 0x4330000000057882 */ /* 0x000fce0000000000 */
[C---:B------:R-:W-:Y:S02]  /*3040*/  DFMA R38, R14.reuse, R38, R40 ;  /* 0x000000260e26722b */ /* 0x040fe40000000028 */
[----:B------:R-:W-:-:S08]  /*3050*/  DMUL R40, R14, R36 ;  /* 0x000000240e287228 */ /* 0x000fd00000000000 */
[----:B------:R-:W-:-:S08]  /*3060*/  DFMA R42, R14, R36, -R40 ;  /* 0x000000240e2a722b */ /* 0x000fd00000000828 */
[----:B------:R-:W-:Y:S02]  /*3070*/  DFMA R42, R32, R36, R42 ;  /* 0x00000024202a722b */ /* 0x000fe4000000002a */
[----:B------:R-:W-:-:S06]  /*3080*/  DADD R36, R20, R34 ;  /* 0x0000000014247229 */ /* 0x000fcc0000000022 */
[----:B------:R-:W-:Y:S02]  /*3090*/  DFMA R38, R14, R38, R42 ;  /* 0x000000260e26722b */ /* 0x000fe4000000002a */
[----:B------:R-:W-:-:S08]  /*30a0*/  DADD R42, R20, -R36 ;  /* 0x00000000142a7229 */ /* 0x000fd00000000824 */
[----:B------:R-:W-:Y:S02]  /*30b0*/  DADD R42, R34, R42 ;  /* 0x00000000222a7229 */ /* 0x000fe4000000002a */
[----:B------:R-:W-:-:S08]  /*30c0*/  DMUL R34, R36, R40 ;  /* 0x0000002824227228 */ /* 0x000fd00000000000 */
[----:B------:R-:W-:-:S08]  /*30d0*/  DFMA R20, R36, R40, -R34 ;  /* 0x000000282414722b */ /* 0x000fd00000000822 */
[----:B------:R-:W-:-:S08]  /*30e0*/  DFMA R20, R36, R38, R20 ;  /* 0x000000262414722b */ /* 0x000fd00000000014 */
[----:B------:R-:W-:-:S08]  /*30f0*/  DFMA R42, R42, R40, R20 ;  /* 0x000000282a2a722b */ /* 0x000fd00000000014 */
[----:B------:R-:W-:-:S08]  /*3100*/  DADD R36, R34, R42 ;  /* 0x0000000022247229 */ /* 0x000fd0000000002a */
[--C-:B------:R-:W-:Y:S02]  /*3110*/  DADD R20, R14, R36.reuse ;  /* 0x000000000e147229 */ /* 0x100fe40000000024 */
[----:B------:R-:W-:-:S06]  /*3120*/  DADD R34, R34, -R36 ;  /* 0x0000000022227229 */ /* 0x000fcc0000000824 */
[----:B------:R-:W-:Y:S02]  /*3130*/  DADD R14, R14, -R20 ;  /* 0x000000000e0e7229 */ /* 0x000fe40000000814 */
[----:B------:R-:W-:-:S06]  /*3140*/  DADD R34, R42, R34 ;  /* 0x000000002a227229 */ /* 0x000fcc0000000022 */
[----:B------:R-:W-:-:S08]  /*3150*/  DADD R14, R36, R14 ;  /* 0x00000000240e7229 */ /* 0x000fd0000000000e */
[----:B------:R-:W-:Y:S01]  /*3160*/  DADD R14, R34, R14 ;  /* 0x00000000220e7229 */ /* 0x000fe2000000000e */
[C---:B------:R-:W-:Y:S02]  /*3170*/  VIADD R34, R46.reuse, 0xfffffc01 ;  /* 0xfffffc012e227836 */ /* 0x040fe40000000000 */
[----:B------:R-:W-:-:S05]  /*3180*/  @P1 VIADD R34, R46, 0xfffffc02 ;  /* 0xfffffc022e221836 */ /* 0x000fca0000000000 */
[----:B------:R-:W-:Y:S01]  /*3190*/  DADD R36, R32, R14 ;  /* 0x0000000020247229 */ /* 0x000fe2000000000e */
[----:B------:R-:W-:Y:S01]  /*31a0*/  LOP3.LUT R32, R34, 0x80000000, RZ, 0x3c, !PT ;  /* 0x8000000022207812 */ /* 0x000fe200078e3cff */
[----:B------:R-:W-:-:S06]  /*31b0*/  IMAD.MOV.U32 R33, RZ, RZ, 0x43300000 ;  /* 0x43300000ff217424 */ /* 0x000fcc00078e00ff */
[----:B------:R-:W-:Y:S02]  /*31c0*/  DADD R34, R20, R36 ;  /* 0x0000000014227229 */ /* 0x000fe40000000024 */
[----:B------:R-:W-:Y:S01]  /*31d0*/  DADD R32, R32, -UR4 ;  /* 0x8000000420207e29 */ /* 0x000fe20008000000 */
[----:B------:R-:W-:Y:S01]  /*31e0*/  UMOV UR4, 0xfefa39ef ;  /* 0xfefa39ef00047882 */ /* 0x000fe20000000000 */
[----:B------:R-:W-:-:S04]  /*31f0*/  UMOV UR5, 0x3fe62e42 ;  /* 0x3fe62e4200057882 */ /* 0x000fc80000000000 */
[--C-:B------:R-:W-:Y:S02]  /*3200*/  DADD R38, R20, -R34.reuse ;  /* 0x0000000014267229 */ /* 0x100fe40000000822 */
[----:B------:R-:W-:-:S06]  /*3210*/  DFMA R14, R32, UR4, R34 ;  /* 0x00000004200e7c2b */ /* 0x000fcc0008000022 */
[----:B------:R-:W-:Y:S02]  /*3220*/  DADD R38, R36, R38 ;  /* 0x0000000024267229 */ /* 0x000fe40000000026 */
[----:B------:R-:W-:Y:S01]  /*3230*/  DFMA R20, R32, -UR4, R14 ;  /* 0x8000000420147c2b */ /* 0x000fe2000800000e */
[----:B------:R-:W-:Y:S01]  /*3240*/  LOP3.LUT R37, R45, 0xff0fffff, RZ, 0xc0, !PT ;  /* 0xff0fffff2d257812 */ /* 0x000fe200078ec0ff */
[----:B------:R-:W-:-:S06]  /*3250*/  IMAD.MOV.U32 R36, RZ, RZ, R44 ;  /* 0x000000ffff247224 */ /* 0x000fcc00078e002c */
[----:B------:R-:W-:-:S08]  /*3260*/  DADD R20, -R34, R20 ;  /* 0x0000000022147229 */ /* 0x000fd00000000114 */
[----:B------:R-:W-:-:S08]  /*3270*/  DADD R20, R38, -R20 ;  /* 0x0000000026147229 */ /* 0x000fd00000000814 */
[----:B------:R-:W-:Y:S01]  /*3280*/  DFMA R32, R32, UR6, R20 ;  /* 0x0000000620207c2b */ /* 0x000fe20008000014 */
[----:B------:R-:W-:-:S05]  /*3290*/  IMAD.SHL.U32 R20, R45, 0x2, RZ ;  /* 0x000000022d147824 */ /* 0x000fca00078e00ff */
[----:B------:R-:W-:Y:S02]  /*32a0*/  ISETP.GT.U32.AND P0, PT, R20, -0x2000001, PT ;  /* 0xfdffffff1400780c */ /* 0x000fe40003f04070 */
[----:B------:R-:W-:Y:S02]  /*32b0*/  DADD R20, R14, R32 ;  /* 0x000000000e147229 */ /* 0x000fe40000000020 */
[----:B------:R-:W-:-:S06]  /*32c0*/  SEL R37, R37, R45, P0 ;  /* 0x0000002d25257207 */ /* 0x000fcc0000000000 */
[----:B------:R-:W-:Y:S02]  /*32d0*/  DADD R14, R14, -R20 ;  /* 0x000000000e0e7229 */ /* 0x000fe40000000814 */
[----:B------:R-:W-:-:S06]  /*32e0*/  DMUL R38, R20, R36 ;  /* 0x0000002414267228 */ /* 0x000fcc0000000000 */
[----:B------:R-:W-:Y:S02]  /*32f0*/  DADD R14, R32, R14 ;  /* 0x00000000200e7229 */ /* 0x000fe4000000000e */
[----:B------:R-:W-:-:S08]  /*3300*/  DFMA R20, R20, R36, -R38 ;  /* 0x000000241414722b */ /* 0x000fd00000000826 */
[----:B------:R-:W-:Y:S01]  /*3310*/  DFMA R36, R14, R36, R20 ;  /* 0x000000240e24722b */ /* 0x000fe20000000014 */
[----:B------:R-:W-:Y:S02]  /*3320*/  IMAD.MOV.U32 R14, RZ, RZ, 0x652b82fe ;  /* 0x652b82feff0e7424 */ /* 0x000fe400078e00ff */
[----:B------:R-:W-:-:S05]  /*3330*/  IMAD.MOV.U32 R15, RZ, RZ, 0x3ff71547 ;  /* 0x3ff71547ff0f7424 */ /* 0x000fca00078e00ff */
[----:B------:R-:W-:-:S08]  /*3340*/  DADD R20, R38, R36 ;  /* 0x0000000026147229 */ /* 0x000fd00000000024 */
[----:B------:R-:W-:Y:S02]  /*3350*/  DFMA R14, R20, R14, 6.75539944105574400000e+15 ;  /* 0x43380000140e742b */ /* 0x000fe4000000000e */
[----:B------:R-:W-:Y:S01]  /*3360*/  FSETP.GEU.AND P0, PT, |R21|, 4.1917929649353027344, PT ;  /* 0x4086232b1500780b */ /* 0x000fe20003f0e200 */
[----:B------:R-:W-:-:S05]  /*3370*/  DADD R38, R38, -R20 ;  /* 0x0000000026267229 */ /* 0x000fca0000000814 */
[----:B------:R-:W-:-:S03]  /*3380*/  DADD R32, R14, -6.75539944105574400000e+15 ;  /* 0xc33800000e207429 */ /* 0x000fc60000000000 */
[----:B------:R-:W-:-:S05]  /*3390*/  DADD R36, R36, R38 ;  /* 0x0000000024247229 */ /* 0x000fca0000000026 */
[----:B------:R-:W-:Y:S01]  /*33a0*/  DFMA R34, R32, -UR4, R20 ;  /* 0x8000000420227c2b */ /* 0x000fe20008000014 */
[----:B------:R-:W-:Y:S01]  /*33b0*/  UMOV UR4, 0x3b39803f ;  /* 0x3b39803f00047882 */ /* 0x000fe20000000000 */
[----:B------:R-:W-:-:S06]  /*33c0*/  UMOV UR5, 0x3c7abc9e ;  /* 0x3c7abc9e00057882 */ /* 0x000fcc0000000000 */
[----:B------:R-:W-:Y:S01]  /*33d0*/  DFMA R34, R32, -UR4, R34 ;  /* 0x8000000420227c2b */ /* 0x000fe20008000022 */
[----:B------:R-:W-:Y:S01]  /*33e0*/  UMOV UR4, 0x69ce2bdf ;  /* 0x69ce2bdf00047882 */ /* 0x000fe20000000000 */
[----:B------:R-:W-:Y:S01]  /*33f0*/  IMAD.MOV.U32 R32, RZ, RZ, -0x35dec16 ;  /* 0xfca213eaff207424 */ /* 0x000fe200078e00ff */
[----:B------:R-:W-:Y:S01]  /*3400*/  UMOV UR5, 0x3e5ade15 ;  /* 0x3e5ade1500057882 */ /* 0x000fe20000000000 */
[----:B------:R-:W-:-:S06]  /*3410*/  IMAD.MOV.U32 R33, RZ, RZ, 0x3e928af3 ;  /* 0x3e928af3ff217424 */ /* 0x000fcc00078e00ff */
[----:B------:R-:W-:Y:S01]  /*3420*/  DFMA R32, R34, UR4, R32 ;  /* 0x0000000422207c2b */ /* 0x000fe20008000020 */
[----:B------:R-:W-:Y:S01]  /*3430*/  UMOV UR4, 0x62401315 ;  /* 0x6240131500047882 */ /* 0x000fe20000000000 */
[----:B------:R-:W-:-:S06]  /*3440*/  UMOV UR5, 0x3ec71dee ;  /* 0x3ec71dee00057882 */ /* 0x000fcc0000000000 */
[----:B------:R-:W-:Y:S01]  /*3450*/  DFMA R32, R34, R32, UR4 ;  /* 0x0000000422207e2b */ /* 0x000fe20008000020 */
        /* <DEDUP_REMOVED lines=20> */
[----:B------:R-:W-:-:S08]  /*35a0*/  DFMA R32, R34, R32, UR4 ;  /* 0x0000000422207e2b */ /* 0x000fd00008000020 */
[----:B------:R-:W-:-:S08]  /*35b0*/  DFMA R32, R34, R32, 1 ;  /* 0x3ff000002220742b */ /* 0x000fd00000000020 */
[----:B------:R-:W-:-:S10]  /*35c0*/  DFMA R32, R34, R32, 1 ;  /* 0x3ff000002220742b */ /* 0x000fd40000000020 */
[----:B------:R-:W-:Y:S02]  /*35d0*/  IMAD R35, R14, 0x100000, R33 ;  /* 0x001000000e237824 */ /* 0x000fe400078e0221 */
[----:B------:R-:W-:Y:S01]  /*35e0*/  IMAD.MOV.U32 R34, RZ, RZ, R32 ;  /* 0x000000ffff227224 */ /* 0x000fe200078e0020 */
[----:B------:R-:W-:Y:S06]  /*35f0*/  @!P0 BRA `(.L_x_101) ;  /* 0x0000000000308947 */ /* 0x000fec0003800000 */
[----:B------:R-:W-:Y:S01]  /*3600*/  FSETP.GEU.AND P1, PT, |R21|, 4.2275390625, PT ;  /* 0x408748001500780b */ /* 0x000fe20003f2e200 */
[C---:B------:R-:W-:Y:S02]  /*3610*/  DADD R34, R20.reuse, +INF ;  /* 0x7ff0000014227429 */ /* 0x040fe40000000000 */
[----:B------:R-:W-:-:S08]  /*3620*/  DSETP.GEU.AND P0, PT, R20, RZ, PT ;  /* 0x000000ff1400722a */ /* 0x000fd00003f0e000 */
[----:B------:R-:W-:Y:S02]  /*3630*/  FSEL R34, R34, RZ, P0 ;  /* 0x000000ff22227208 */ /* 0x000fe40000000000 */
[----:B------:R-:W-:Y:S02]  /*3640*/  @!P1 LEA.HI R15, R14, R14, RZ, 0x1 ;  /* 0x0000000e0e0f9211 */ /* 0x000fe400078f08ff */
[----:B------:R-:W-:Y:S02]  /*3650*/  FSEL R35, R35, RZ, P0 ;  /* 0x000000ff23237208 */ /* 0x000fe40000000000 */
[----:B------:R-:W-:-:S05]  /*3660*/  @!P1 SHF.R.S32.HI R15, RZ, 0x1, R15 ;  /* 0x00000001ff0f9819 */ /* 0x000fca000001140f */
[----:B------:R-:W-:Y:S02]  /*3670*/  @!P1 IMAD.IADD R14, R14, 0x1, -R15 ;  /* 0x000000010e0e9824 */ /* 0x000fe400078e0a0f */
[----:B------:R-:W-:-:S03]  /*3680*/  @!P1 IMAD R33, R15, 0x100000, R33 ;  /* 0x001000000f219824 */ /* 0x000fc600078e0221 */
[----:B------:R-:W-:Y:S01]  /*3690*/  @!P1 LEA R15, R14, 0x3ff00000, 0x14 ;  /* 0x3ff000000e0f9811 */ /* 0x000fe200078ea0ff */
[----:B------:R-:W-:-:S06]  /*36a0*/  @!P1 IMAD.MOV.U32 R14, RZ, RZ, RZ ;  /* 0x000000ffff0e9224 */ /* 0x000fcc00078e00ff */
[----:B------:R-:W-:-:S11]  /*36b0*/  @!P1 DMUL R34, R32, R14 ;  /* 0x0000000e20229228 */ /* 0x000fd60000000000 */
.L_x_101:
[----:B------:R-:W-:Y:S01]  /*36c0*/  DFMA R36, R36, R34, R34 ;  /* 0x000000222424722b */ /* 0x000fe20000000022 */
[----:B------:R-:W-:Y:S01]  /*36d0*/  IMAD.MOV.U32 R14, RZ, RZ, R0 ;  /* 0x000000ffff0e7224 */ /* 0x000fe200078e0000 */
[----:B------:R-:W-:Y:S01]  /*36e0*/  DSETP.NEU.AND P0, PT, |R34|, +INF , PT ;  /* 0x7ff000002200742a */ /* 0x000fe20003f0d200 */
[----:B------:R-:W-:-:S07]  /*36f0*/  IMAD.MOV.U32 R15, RZ, RZ, 0x0 ;  /* 0x00000000ff0f7424 */ /* 0x000fce00078e00ff */
[----:B------:R-:W-:Y:S02]  /*3700*/  FSEL R20, R34, R36, !P0 ;  /* 0x0000002422147208 */ /* 0x000fe40004000000 */
[----:B------:R-:W-:Y:S01]  /*3710*/  FSEL R21, R35, R37, !P0 ;  /* 0x0000002523157208 */ /* 0x000fe20004000000 */
[----:B------:R-:W-:Y:S06]  /*3720*/  RET.REL.NODEC R14 `(_Z8move_antPdS_P17curandStateXORWOWS_PiS2_iiii) ;  /* 0xffffffc80e347950 */ /* 0x000fec0003c3ffff */
.L_x_102:
        /* <DEDUP_REMOVED lines=13> */
.L_x_106:


//--------------------- .nv.global.init           --------------------------
	.section	.nv.global.init,"aw",@progbits
	.align	4
.nv.global.init:
	.type		mrg32k3aM1SubSeq,@object
	.size		mrg32k3aM1SubSeq,(mrg32k3aM2SubSeq - mrg32k3aM1SubSeq)
mrg32k3aM1SubSeq:
        /*0000*/ 	.byte	0x0b, 0xcc, 0xee, 0x04, 0x73, 0x29, 0x8b, 0x6f, 0xf6, 0x53, 0x03, 0xf6, 0x23, 0xf6, 0xea, 0xda
        /* <DEDUP_REMOVED lines=125> */
	.type		mrg32k3aM2SubSeq,@object
	.size		mrg32k3aM2SubSeq,(mrg32k3aM1 - mrg32k3aM2SubSeq)
mrg32k3aM2SubSeq:
        /* <DEDUP_REMOVED lines=126> */
	.type		mrg32k3aM1,@object
	.size		mrg32k3aM1,(mrg32k3aM1Seq - mrg32k3aM1)
mrg32k3aM1:
        /* <DEDUP_REMOVED lines=144> */
	.type		mrg32k3aM1Seq,@object
	.size		mrg32k3aM1Seq,(mrg32k3aM2 - mrg32k3aM1Seq)
mrg32k3aM1Seq:
        /* <DEDUP_REMOVED lines=144> */
	.type		mrg32k3aM2,@object
	.size		mrg32k3aM2,(mrg32k3aM2Seq - mrg32k3aM2)
mrg32k3aM2:
        /* <DEDUP_REMOVED lines=144> */
	.type		mrg32k3aM2Seq,@object
	.size		mrg32k3aM2Seq,(precalc_xorwow_matrix - mrg32k3aM2Seq)
mrg32k3aM2Seq:
        /* <DEDUP_REMOVED lines=144> */
	.type		precalc_xorwow_matrix,@object
	.size		precalc_xorwow_matrix,(precalc_xorwow_offset_matrix - precalc_xorwow_matrix)
precalc_xorwow_matrix:
        /* <DEDUP_REMOVED lines=6400> */
	.type		precalc_xorwow_offset_matrix,@object
	.size		precalc_xorwow_offset_matrix,($str - precalc_xorwow_offset_matrix)
precalc_xorwow_offset_matrix:
        /* <DEDUP_REMOVED lines=6400> */
	.type		$str,@object
	.size		$str,(.L_13 - $str)
$str:
        /*353c0*/ 	.byte	0x45, 0x52, 0x52, 0x4f, 0x52, 0x20, 0x2d, 0x31, 0x20, 0x7c, 0x7c, 0x20, 0x25, 0x64, 0x20, 0x7c
        /*353d0*/ 	.byte	0x7c, 0x20, 0x61, 0x63, 0x63, 0x75, 0x6d, 0x50, 0x72, 0x6f, 0x62, 0x20, 0x25, 0x66, 0x20, 0x7c
        /*353e0*/ 	.byte	0x7c, 0x20, 0x72, 0x20, 0x25, 0x66, 0x0a, 0x00
.L_13:


//--------------------- .nv.shared.reserved.0     --------------------------
	.section	.nv.shared.reserved.0,"aw",@nobits
	.weak		__nv_reservedSMEM_offset_0_alias
	.size		__nv_reservedSMEM_offset_0_alias, 0, 64
	.other		__nv_reservedSMEM_offset_0_alias,@"STO_CUDA_RESERVED_SHARED STV_DEFAULT"
__nv_reservedSMEM_offset_0_alias:
	.zero		0
	.zero		64


//--------------------- .nv.constant0._Z13distanceResetPdiii --------------------------
	.section	.nv.constant0._Z13distanceResetPdiii,"a",@progbits
	.sectionflags	@""
	.align	4
.nv.constant0._Z13distanceResetPdiii:
	.zero		916


//--------------------- .nv.constant0._Z26pheromoneMatrixEvaporationPdii --------------------------
	.section	.nv.constant0._Z26pheromoneMatrixEvaporationPdii,"a",@progbits
	.sectionflags	@""
	.align	4
.nv.constant0._Z26pheromoneMatrixEvaporationPdii:
	.zero		912


//--------------------- .nv.constant0._Z15pheromoneAdjustPdiPiS_iii --------------------------
	.section	.nv.constant0._Z15pheromoneAdjustPdiPiS_iii,"a",@progbits
	.sectionflags	@""
	.align	4
.nv.constant0._Z15pheromoneAdjustPdiPiS_iii:
	.zero		940


//--------------------- .nv.constant0._Z19setup_curand_statesP17curandStateXORWOWmii --------------------------
	.section	.nv.constant0._Z19setup_curand_statesP17curandStateXORWOWmii,"a",@progbits
	.sectionflags	@""
	.align	4
.nv.constant0._Z19setup_curand_statesP17curandStateXORWOWmii:
	.zero		920


//--------------------- .nv.constant0._Z8move_antPdS_P17curandStateXORWOWS_PiS2_iiii --------------------------
	.section	.nv.constant0._Z8move_antPdS_P17curandStateXORWOWS_PiS2_iiii,"a",@progbits
	.sectionflags	@""
	.align	4
.nv.constant0._Z8move_antPdS_P17curandStateXORWOWS_PiS2_iiii:
	.zero		960


//--------------------- SYMBOLS --------------------------

	.type		.nv.reservedSmem.offset0,@object
	.size		.nv.reservedSmem.offset0,0x4
	.type		vprintf,@function
